	.target	sm_90a

	.elftype	@"ET_EXEC"


//--------------------- .note.nv.tkinfo           --------------------------
	.section	.note.nv.tkinfo,"",@"SHT_NOTE"
	.sectionflags	@"SHF_NOTE_NV_TKINFO"
	.tkinfo
        /*0018*/ 	.word	0x00000002
        /*0030*/ 	.string	""
        /*0030*/ 	.string	"ptxas"
        /*0030*/ 	.string	"Cuda compilation tools, release 13.0, V13.0.88"
        /*0030*/ 	.string	"Build cuda_13.0.r13.0/compiler.36424714_0"
        /*0030*/ 	.string	"-arch sm_90a -m 64 "



//--------------------- .note.nv.cuinfo           --------------------------
	.section	.note.nv.cuinfo,"",@"SHT_NOTE"
	.sectionflags	@"SHF_NOTE_NV_CUINFO"
        /*0018*/ 	.short	0x0002
        /*001a*/ 	.short	0x005a
        /*001c*/ 	.short	0x0082
	.zero		2


//--------------------- .nv.info                  --------------------------
	.section	.nv.info,"",@"SHT_CUDA_INFO"
	.align	4


	//----- nvinfo : EIATTR_REGCOUNT
	.align		4
        /*0000*/ 	.byte	0x04, 0x2f
        /*0002*/ 	.short	(.L_15 - .L_14)
	.align		4
.L_14:
        /*0004*/ 	.word	index@(_ZN7cutlass13device_kernelINS_4gemm6kernel13GemmUniversalIN4cute5tupleIJiiiiEEENS1_10collective13CollectiveMmaINS1_34MainloopSm90TmaGmmaWarpSpecializedILi6ENS5_IJNS4_1CILi1EEESB_SB_EEENS1_32KernelTmaWarpSpecializedPingpongEEENS5_IJNSA_ILi64EEESF_NSA_ILi32EEEEEENS_6half_tENS5_IJlSB_lEEESI_SJ_NS4_8TiledMMAINS4_8MMA_AtomIJNS4_4SM904GMMA25MMA_64x64x16_F32F16F16_SSILNSN_5MajorE0ELSP_0ELNSN_7ScaleInE1ELSQ_1EEEEEENS4_6LayoutISC_NS5_IJNSA_ILi0EEESU_SU_EEEEENS5_IJNS4_10UnderscoreESX_SX_EEEEENS4_13SM90_TMA_LOADENS4_14ComposedLayoutINS4_7SwizzleILi2ELi4ELi3EEENS4_18smem_ptr_flag_bitsILi16EEENST_INS5_IJNSA_ILi8EEESG_EEENS5_IJSG_SB_EEEEEEEvNS4_8identityES10_S1A_vS1B_EENS_8epilogue10collective6detail29Sm90TmaWarpSpecializedAdapterINS1E_15DefaultEpilogueISI_SJ_SJ_NS1D_6thread17LinearCombinationISI_Li1EffLNS1I_9ScaleType4KindE0ELNS_15FloatRoundStyleE2ESI_EENS1_15EpilogueDefaultEEEEEvvEEEEvNT_6ParamsE)
        /*0008*/ 	.word	0x000000a8


	//----- nvinfo : EIATTR_FRAME_SIZE
	.align		4
.L_15:
        /*000c*/ 	.byte	0x04, 0x11
        /*000e*/ 	.short	(.L_17 - .L_16)
	.align		4
.L_16:
        /*0010*/ 	.word	index@(_ZN7cutlass13device_kernelINS_4gemm6kernel13GemmUniversalIN4cute5tupleIJiiiiEEENS1_10collective13CollectiveMmaINS1_34MainloopSm90TmaGmmaWarpSpecializedILi6ENS5_IJNS4_1CILi1EEESB_SB_EEENS1_32KernelTmaWarpSpecializedPingpongEEENS5_IJNSA_ILi64EEESF_NSA_ILi32EEEEEENS_6half_tENS5_IJlSB_lEEESI_SJ_NS4_8TiledMMAINS4_8MMA_AtomIJNS4_4SM904GMMA25MMA_64x64x16_F32F16F16_SSILNSN_5MajorE0ELSP_0ELNSN_7ScaleInE1ELSQ_1EEEEEENS4_6LayoutISC_NS5_IJNSA_ILi0EEESU_SU_EEEEENS5_IJNS4_10UnderscoreESX_SX_EEEEENS4_13SM90_TMA_LOADENS4_14ComposedLayoutINS4_7SwizzleILi2ELi4ELi3EEENS4_18smem_ptr_flag_bitsILi16EEENST_INS5_IJNSA_ILi8EEESG_EEENS5_IJSG_SB_EEEEEEEvNS4_8identityES10_S1A_vS1B_EENS_8epilogue10collective6detail29Sm90TmaWarpSpecializedAdapterINS1E_15DefaultEpilogueISI_SJ_SJ_NS1D_6thread17LinearCombinationISI_Li1EffLNS1I_9ScaleType4KindE0ELNS_15FloatRoundStyleE2ESI_EENS1_15EpilogueDefaultEEEEEvvEEEEvNT_6ParamsE)
        /*0014*/ 	.word	0x00000008


	//----- nvinfo : EIATTR_MIN_STACK_SIZE
	.align		4
.L_17:
        /*0018*/ 	.byte	0x04, 0x12
        /*001a*/ 	.short	(.L_19 - .L_18)
	.align		4
.L_18:
        /*001c*/ 	.word	index@(_ZN7cutlass13device_kernelINS_4gemm6kernel13GemmUniversalIN4cute5tupleIJiiiiEEENS1_10collective13CollectiveMmaINS1_34MainloopSm90TmaGmmaWarpSpecializedILi6ENS5_IJNS4_1CILi1EEESB_SB_EEENS1_32KernelTmaWarpSpecializedPingpongEEENS5_IJNSA_ILi64EEESF_NSA_ILi32EEEEEENS_6half_tENS5_IJlSB_lEEESI_SJ_NS4_8TiledMMAINS4_8MMA_AtomIJNS4_4SM904GMMA25MMA_64x64x16_F32F16F16_SSILNSN_5MajorE0ELSP_0ELNSN_7ScaleInE1ELSQ_1EEEEEENS4_6LayoutISC_NS5_IJNSA_ILi0EEESU_SU_EEEEENS5_IJNS4_10UnderscoreESX_SX_EEEEENS4_13SM90_TMA_LOADENS4_14ComposedLayoutINS4_7SwizzleILi2ELi4ELi3EEENS4_18smem_ptr_flag_bitsILi16EEENST_INS5_IJNSA_ILi8EEESG_EEENS5_IJSG_SB_EEEEEEEvNS4_8identityES10_S1A_vS1B_EENS_8epilogue10collective6detail29Sm90TmaWarpSpecializedAdapterINS1E_15DefaultEpilogueISI_SJ_SJ_NS1D_6thread17LinearCombinationISI_Li1EffLNS1I_9ScaleType4KindE0ELNS_15FloatRoundStyleE2ESI_EENS1_15EpilogueDefaultEEEEEvvEEEEvNT_6ParamsE)
        /*0020*/ 	.word	0x00000008
.L_19:


//--------------------- .nv.compat                --------------------------
	.section	.nv.compat,"",@"SHT_CUDA_COMPAT_INFO"
	.align	4
        /*0000*/ 	.byte	0x02, 0x09, 0x01, 0x00, 0x02, 0x02, 0x04, 0x00, 0x02, 0x05, 0x05, 0x00, 0x03, 0x07, 0x01, 0x01
        /*0010*/ 	.byte	0x02, 0x03, 0x01, 0x00, 0x02, 0x06, 0x01, 0x00, 0x04, 0x0b, 0x08, 0x00, 0x00, 0x00, 0x00, 0x00
        /*0020*/ 	.byte	0x00, 0x00, 0x00, 0x00


//--------------------- .nv.info._ZN7cutlass13device_kernelINS_4gemm6kernel13GemmUniversalIN4cute5tupleIJiiiiEEENS1_10collective13CollectiveMmaINS1_34MainloopSm90TmaGmmaWarpSpecializedILi6ENS5_IJNS4_1CILi1EEESB_SB_EEENS1_32KernelTmaWarpSpecializedPingpongEEENS5_IJNSA_ILi64EEESF_NSA_ILi32EEEEEENS_6half_tENS5_IJlSB_lEEESI_SJ_NS4_8TiledMMAINS4_8MMA_AtomIJNS4_4SM904GMMA25MMA_64x64x16_F32F16F16_SSILNSN_5MajorE0ELSP_0ELNSN_7ScaleInE1ELSQ_1EEEEEENS4_6LayoutISC_NS5_IJNSA_ILi0EEESU_SU_EEEEENS5_IJNS4_10UnderscoreESX_SX_EEEEENS4_13SM90_TMA_LOADENS4_14ComposedLayoutINS4_7SwizzleILi2ELi4ELi3EEENS4_18smem_ptr_flag_bitsILi16EEENST_INS5_IJNSA_ILi8EEESG_EEENS5_IJSG_SB_EEEEEEEvNS4_8identityES10_S1A_vS1B_EENS_8epilogue10collective6detail29Sm90TmaWarpSpecializedAdapterINS1E_15DefaultEpilogueISI_SJ_SJ_NS1D_6thread17LinearCombinationISI_Li1EffLNS1I_9ScaleType4KindE0ELNS_15FloatRoundStyleE2ESI_EENS1_15EpilogueDefaultEEEEEvvEEEEvNT_6ParamsE --------------------------
	.section	.nv.info._ZN7cutlass13device_kernelINS_4gemm6kernel13GemmUniversalIN4cute5tupleIJiiiiEEENS1_10collective13CollectiveMmaINS1_34MainloopSm90TmaGmmaWarpSpecializedILi6ENS5_IJNS4_1CILi1EEESB_SB_EEENS1_32KernelTmaWarpSpecializedPingpongEEENS5_IJNSA_ILi64EEESF_NSA_ILi32EEEEEENS_6half_tENS5_IJlSB_lEEESI_SJ_NS4_8TiledMMAINS4_8MMA_AtomIJNS4_4SM904GMMA25MMA_64x64x16_F32F16F16_SSILNSN_5MajorE0ELSP_0ELNSN_7ScaleInE1ELSQ_1EEEEEENS4_6LayoutISC_NS5_IJNSA_ILi0EEESU_SU_EEEEENS5_IJNS4_10UnderscoreESX_SX_EEEEENS4_13SM90_TMA_LOADENS4_14ComposedLayoutINS4_7SwizzleILi2ELi4ELi3EEENS4_18smem_ptr_flag_bitsILi16EEENST_INS5_IJNSA_ILi8EEESG_EEENS5_IJSG_SB_EEEEEEEvNS4_8identityES10_S1A_vS1B_EENS_8epilogue10collective6detail29Sm90TmaWarpSpecializedAdapterINS1E_15DefaultEpilogueISI_SJ_SJ_NS1D_6thread17LinearCombinationISI_Li1EffLNS1I_9ScaleType4KindE0ELNS_15FloatRoundStyleE2ESI_EENS1_15EpilogueDefaultEEEEEvvEEEEvNT_6ParamsE,"",@"SHT_CUDA_INFO"
	.sectionflags	@""
	.align	4


	//----- nvinfo : EIATTR_CUDA_API_VERSION
	.align		4
        /*0000*/ 	.byte	0x04, 0x37
        /*0002*/ 	.short	(.L_21 - .L_20)
.L_20:
        /*0004*/ 	.word	0x00000082


	//----- nvinfo : EIATTR_KPARAM_INFO
	.align		4
.L_21:
        /*0008*/ 	.byte	0x04, 0x17
        /*000a*/ 	.short	(.L_23 - .L_22)
.L_22:
        /*000c*/ 	.word	0x00000000
        /*0010*/ 	.short	0x0000
        /*0012*/ 	.short	0x0070
        /*0014*/ 	.byte	0x00, 0xf0, 0x01, 0x10


	//----- nvinfo : EIATTR_SPARSE_MMA_MASK
	.align		4
.L_23:
        /*0018*/ 	.byte	0x03, 0x50
        /*001a*/ 	.short	0x0000


	//----- nvinfo : EIATTR_MAXREG_COUNT
	.align		4
        /*001c*/ 	.byte	0x03, 0x1b
        /*001e*/ 	.short	0x00a8


	//----- nvinfo : EIATTR_NUM_BARRIERS
	.align		4
        /*0020*/ 	.byte	0x02, 0x4c
        /*0022*/ 	.byte	0x01
	.zero		1


	//----- nvinfo : EIATTR_EXTERNS
	.align		4
        /*0024*/ 	.byte	0x04, 0x0f
        /*0026*/ 	.short	(.L_25 - .L_24)


	//   ....[0]....
	.align		4
.L_24:
        /*0028*/ 	.word	index@(__assertfail)


	//----- nvinfo : EIATTR_ANNOTATIONS
	.align		4
.L_25:
        /*002c*/ 	.byte	0x04, 0x55
        /*002e*/ 	.short	(.L_27 - .L_26)


	//   ....[0]....
.L_26:
        /*0030*/ 	.word	0x00000001
        /*0034*/ 	.byte	0x10, 0x0b, 0x00, 0x00, 0x01, 0x00, 0x00, 0x00, 0x30, 0x41, 0x00, 0x00, 0x01, 0x00, 0x00, 0x00
        /*0044*/ 	.byte	0x20, 0x4d, 0x00, 0x00


	//----- nvinfo : EIATTR_MERCURY_ISA_VERSION
	.align		4
.L_27:
        /*0048*/ 	.byte	0x03, 0x5f
        /*004a*/ 	.short	0x0101


	//----- nvinfo : EIATTR_INT_WARP_WIDE_INSTR_OFFSETS
	.align		4
        /*004c*/ 	.byte	0x04, 0x31
        /*004e*/ 	.short	(.L_29 - .L_28)


	//   ....[0]....
.L_28:
        /*0050*/ 	.word	0x00000420


	//   ....[1]....
        /*0054*/ 	.word	0x00000440


	//   ....[2]....
        /*0058*/ 	.word	0x000004c0


	//   ....[3]....
        /*005c*/ 	.word	0x000004d0


	//   ....[4]....
        /*0060*/ 	.word	0x000004e0


	//   ....[5]....
        /*0064*/ 	.word	0x00000500


	//   ....[6]....
        /*0068*/ 	.word	0x00000590


	//   ....[7]....
        /*006c*/ 	.word	0x000005b0


	//----- nvinfo : EIATTR_COOP_GROUP_MASK_REGIDS
	.align		4
.L_29:
        /*0070*/ 	.byte	0x04, 0x29
        /*0072*/ 	.short	(.L_31 - .L_30)


	//   ....[0]....
.L_30:
        /*0074*/ 	.word	0xffffffff


	//   ....[1]....
        /*0078*/ 	.word	0xffffffff


	//   ....[2]....
        /*007c*/ 	.word	0xffffffff


	//   ....[3]....
        /*0080*/ 	.word	0xffffffff


	//   ....[4]....
        /*0084*/ 	.word	0xffffffff


	//   ....[5]....
        /*0088*/ 	.word	0xffffffff


	//----- nvinfo : EIATTR_COOP_GROUP_INSTR_OFFSETS
	.align		4
.L_31:
        /*008c*/ 	.byte	0x04, 0x28
        /*008e*/ 	.short	(.L_33 - .L_32)


	//   ....[0]....
.L_32:
        /*0090*/ 	.word	0x00000070


	//   ....[1]....
        /*0094*/ 	.word	0x00000080


	//   ....[2]....
        /*0098*/ 	.word	0x00000140


	//   ....[3]....
        /*009c*/ 	.word	0x00000310


	//   ....[4]....
        /*00a0*/ 	.word	0x00000350


	//   ....[5]....
        /*00a4*/ 	.word	0x000003a0


	//----- nvinfo : EIATTR_REG_RECONFIG
	.align		4
.L_33:
        /*00a8*/ 	.byte	0x01, 0x54
	.zero		2


	//----- nvinfo : EIATTR_SYSCALL_OFFSETS
	.align		4
        /*00ac*/ 	.byte	0x04, 0x46
        /*00ae*/ 	.short	(.L_35 - .L_34)


	//   ....[0]....
.L_34:
        /*00b0*/ 	.word	0x00001640


	//----- nvinfo : EIATTR_MBARRIER_INSTR_OFFSETS
	.align		4
.L_35:
        /*00b4*/ 	.byte	0x04, 0x39
        /*00b6*/ 	.short	(.L_37 - .L_36)


	//   ....[0]....
.L_36:
        /*00b8*/ 	.word	0x00000240
        /*00bc*/ 	.word	0x000000ff
        /*00c0*/ 	.word	0x00000000
        /*00c4*/ 	.short	0x0100
        /*00c6*/ 	.byte	0x08
	.zero		1


	//   ....[1]....
        /*00c8*/ 	.word	0x00000250
        /*00cc*/ 	.word	0x000000ff
        /*00d0*/ 	.word	0x00000030
        /*00d4*/ 	.short	0x0100
        /*00d6*/ 	.byte	0x08
	.zero		1


	//   ....[2]....
        /*00d8*/ 	.word	0x00000260
        /*00dc*/ 	.word	0x000000ff
        /*00e0*/ 	.word	0x00000008
        /*00e4*/ 	.short	0x0100
        /*00e6*/ 	.byte	0x08
	.zero		1


	//   ....[3]....
        /*00e8*/ 	.word	0x00000270
        /*00ec*/ 	.word	0x000000ff
        /*00f0*/ 	.word	0x00000038
        /*00f4*/ 	.short	0x0100
        /*00f6*/ 	.byte	0x08
	.zero		1


	//   ....[4]....
        /*00f8*/ 	.word	0x00000280
        /*00fc*/ 	.word	0x000000ff
        /*0100*/ 	.word	0x00000010
        /*0104*/ 	.short	0x0100
        /*0106*/ 	.byte	0x08
	.zero		1


	//   ....[5]....
        /*0108*/ 	.word	0x00000290
        /*010c*/ 	.word	0x000000ff
        /*0110*/ 	.word	0x00000040
        /*0114*/ 	.short	0x0100
        /*0116*/ 	.byte	0x08
	.zero		1


	//   ....[6]....
        /*0118*/ 	.word	0x000002a0
        /*011c*/ 	.word	0x000000ff
        /*0120*/ 	.word	0x00000018
        /*0124*/ 	.short	0x0100
        /*0126*/ 	.byte	0x08
	.zero		1


	//   ....[7]....
        /*0128*/ 	.word	0x000002b0
        /*012c*/ 	.word	0x000000ff
        /*0130*/ 	.word	0x00000048
        /*0134*/ 	.short	0x0100
        /*0136*/ 	.byte	0x08
	.zero		1


	//   ....[8]....
        /*0138*/ 	.word	0x000002c0
        /*013c*/ 	.word	0x000000ff
        /*0140*/ 	.word	0x00000020
        /*0144*/ 	.short	0x0100
        /*0146*/ 	.byte	0x08
	.zero		1


	//   ....[9]....
        /*0148*/ 	.word	0x000002d0
        /*014c*/ 	.word	0x000000ff
        /*0150*/ 	.word	0x00000050
        /*0154*/ 	.short	0x0100
        /*0156*/ 	.byte	0x08
	.zero		1


	//   ....[10]....
        /*0158*/ 	.word	0x000002e0
        /*015c*/ 	.word	0x000000ff
        /*0160*/ 	.word	0x00000028
        /*0164*/ 	.short	0x0100
        /*0166*/ 	.byte	0x08
	.zero		1


	//   ....[11]....
        /*0168*/ 	.word	0x000002f0
        /*016c*/ 	.word	0x000000ff
        /*0170*/ 	.word	0x00000058
        /*0174*/ 	.short	0x0100
        /*0176*/ 	.byte	0x08
	.zero		1


	//   ....[12]....
        /*0178*/ 	.word	0x000005f0
        /*017c*/ 	.word	0x000000ff
        /*0180*/ 	.word	0x00000090
        /*0184*/ 	.short	0x0100
        /*0186*/ 	.byte	0x08
	.zero		1


	//   ....[13]....
        /*0188*/ 	.word	0x00000660
        /*018c*/ 	.word	0x000000ff
        /*0190*/ 	.word	0x00000098
        /*0194*/ 	.short	0x0100
        /*0196*/ 	.byte	0x08
	.zero		1


	//   ....[14]....
        /*0198*/ 	.word	0x00000680
        /*019c*/ 	.word	0x000000ff
        /*01a0*/ 	.word	0x00000070
        /*01a4*/ 	.short	0x0100
        /*01a6*/ 	.byte	0x09
	.zero		1


	//   ....[15]....
        /*01a8*/ 	.word	0x00000690
        /*01ac*/ 	.word	0x000000ff
        /*01b0*/ 	.word	0x00000078
        /*01b4*/ 	.short	0x0100
        /*01b6*/ 	.byte	0x09
	.zero		1


	//   ....[16]....
        /*01b8*/ 	.word	0x000006a0
        /*01bc*/ 	.word	0x000000ff
        /*01c0*/ 	.word	0x00000080
        /*01c4*/ 	.short	0x0100
        /*01c6*/ 	.byte	0x09
	.zero		1


	//   ....[17]....
        /*01c8*/ 	.word	0x000006b0
        /*01cc*/ 	.word	0x000000ff
        /*01d0*/ 	.word	0x00000088
        /*01d4*/ 	.short	0x0100
        /*01d6*/ 	.byte	0x09
	.zero		1


	//   ....[18]....
        /*01d8*/ 	.word	0x00001520
        /*01dc*/ 	.word	0x0000003d
        /*01e0*/ 	.word	0x00000000
        /*01e4*/ 	.short	0x010a
        /*01e6*/ 	.byte	0x2a
	.zero		1


	//   ....[19]....
        /*01e8*/ 	.word	0x000016c0
        /*01ec*/ 	.word	0x00000003
        /*01f0*/ 	.word	0x00000000
        /*01f4*/ 	.short	0x010a
        /*01f6*/ 	.byte	0x3f
	.zero		1


	//   ....[20]....
        /*01f8*/ 	.word	0x00001700
        /*01fc*/ 	.word	0x00000003
        /*0200*/ 	.word	0x00000000
        /*0204*/ 	.short	0x010a
        /*0206*/ 	.byte	0x3f
	.zero		1


	//   ....[21]....
        /*0208*/ 	.word	0x00001900
        /*020c*/ 	.word	0x000000ff
        /*0210*/ 	.word	0x00000000
        /*0214*/ 	.short	0x010a
        /*0216*/ 	.byte	0x04
	.zero		1


	//   ....[22]....
        /*0218*/ 	.word	0x00001940
        /*021c*/ 	.word	0x000000ff
        /*0220*/ 	.word	0x00000000
        /*0224*/ 	.short	0x010a
        /*0226*/ 	.byte	0x04
	.zero		1


	//   ....[23]....
        /*0228*/ 	.word	0x00001aa0
        /*022c*/ 	.word	0x000000ff
        /*0230*/ 	.word	0x00000000
        /*0234*/ 	.short	0x0101
        /*0236*/ 	.byte	0x04
	.zero		1


	//   ....[24]....
        /*0238*/ 	.word	0x00001b90
        /*023c*/ 	.word	0x0000003e
        /*0240*/ 	.word	0x00000000
        /*0244*/ 	.short	0x0101
        /*0246*/ 	.byte	0x2f
	.zero		1


	//   ....[25]....
        /*0248*/ 	.word	0x00001c60
        /*024c*/ 	.word	0x000000ff
        /*0250*/ 	.word	0x00000000
        /*0254*/ 	.short	0x0101
        /*0256*/ 	.byte	0x06
	.zero		1


	//   ....[26]....
        /*0258*/ 	.word	0x00001d10
        /*025c*/ 	.word	0x0000003d
        /*0260*/ 	.word	0x00000010
        /*0264*/ 	.short	0x010a
        /*0266*/ 	.byte	0x2a
	.zero		1


	//   ....[27]....
        /*0268*/ 	.word	0x00004150
        /*026c*/ 	.word	0x00000040
        /*0270*/ 	.word	0x00000000
        /*0274*/ 	.short	0x0101
        /*0276*/ 	.byte	0x2f
	.zero		1


	//   ....[28]....
        /*0278*/ 	.word	0x00004ab0
        /*027c*/ 	.word	0x0000000a
        /*0280*/ 	.word	0x00000030
        /*0284*/ 	.short	0x010a
        /*0286*/ 	.byte	0x3f
	.zero		1


	//   ....[29]....
        /*0288*/ 	.word	0x00004e30
        /*028c*/ 	.word	0x00000005
        /*0290*/ 	.word	0x00000098
        /*0294*/ 	.short	0x0101
        /*0296*/ 	.byte	0x3f
	.zero		1


	//   ....[30]....
        /*0298*/ 	.word	0x000055b0
        /*029c*/ 	.word	0x00000009
        /*02a0*/ 	.word	0x00000000
        /*02a4*/ 	.short	0x010a
        /*02a6*/ 	.byte	0x3f
	.zero		1


	//   ....[31]....
        /*02a8*/ 	.word	0x00005630
        /*02ac*/ 	.word	0x00000008
        /*02b0*/ 	.word	0x00000000
        /*02b4*/ 	.short	0x010a
        /*02b6*/ 	.byte	0x3f
	.zero		1


	//   ....[32]....
        /*02b8*/ 	.word	0x000056c0
        /*02bc*/ 	.word	0x00000009
        /*02c0*/ 	.word	0x00000000
        /*02c4*/ 	.short	0x010a
        /*02c6*/ 	.byte	0x3f
	.zero		1


	//   ....[33]....
        /*02c8*/ 	.word	0x00005750
        /*02cc*/ 	.word	0x00000008
        /*02d0*/ 	.word	0x00000000
        /*02d4*/ 	.short	0x010a
        /*02d6*/ 	.byte	0x3f
	.zero		1


	//   ....[34]....
        /*02d8*/ 	.word	0x000057e0
        /*02dc*/ 	.word	0x0000000b
        /*02e0*/ 	.word	0x00000000
        /*02e4*/ 	.short	0x010a
        /*02e6*/ 	.byte	0x3f
	.zero		1


	//   ....[35]....
        /*02e8*/ 	.word	0x00005870
        /*02ec*/ 	.word	0x00000003
        /*02f0*/ 	.word	0x00000000
        /*02f4*/ 	.short	0x010a
        /*02f6*/ 	.byte	0x3f
	.zero		1


	//   ....[36]....
        /*02f8*/ 	.word	0x000058d0
        /*02fc*/ 	.word	0x0000003f
        /*0300*/ 	.word	0x00000000
        /*0304*/ 	.short	0x010a
        /*0306*/ 	.byte	0x3f
	.zero		1


	//   ....[37]....
        /*0308*/ 	.word	0x00005920
        /*030c*/ 	.word	0x00000003
        /*0310*/ 	.word	0x00000000
        /*0314*/ 	.short	0x010a
        /*0316*/ 	.byte	0x3f
	.zero		1


	//   ....[38]....
        /*0318*/ 	.word	0x00005980
        /*031c*/ 	.word	0x00000004
        /*0320*/ 	.word	0x00000000
        /*0324*/ 	.short	0x010a
        /*0326*/ 	.byte	0x3f
	.zero		1


	//   ....[39]....
        /*0328*/ 	.word	0x000059d0
        /*032c*/ 	.word	0x0000003f
        /*0330*/ 	.word	0x00000010
        /*0334*/ 	.short	0x010a
        /*0336*/ 	.byte	0x3f
	.zero		1


	//   ....[40]....
        /*0338*/ 	.word	0x00005aa0
        /*033c*/ 	.word	0x0000000a
        /*0340*/ 	.word	0x00000030
        /*0344*/ 	.short	0x010a
        /*0346*/ 	.byte	0x3f
	.zero		1


	//   ....[41]....
        /*0348*/ 	.word	0x00005b70
        /*034c*/ 	.word	0x00000009
        /*0350*/ 	.word	0x00000000
        /*0354*/ 	.short	0x010a
        /*0356*/ 	.byte	0x3f
	.zero		1


	//   ....[42]....
        /*0358*/ 	.word	0x00005bc0
        /*035c*/ 	.word	0x00000008
        /*0360*/ 	.word	0x00000000
        /*0364*/ 	.short	0x010a
        /*0366*/ 	.byte	0x3f
	.zero		1


	//   ....[43]....
        /*0368*/ 	.word	0x00005c10
        /*036c*/ 	.word	0x00000009
        /*0370*/ 	.word	0x00000000
        /*0374*/ 	.short	0x010a
        /*0376*/ 	.byte	0x3f
	.zero		1


	//   ....[44]....
        /*0378*/ 	.word	0x00005c60
        /*037c*/ 	.word	0x00000008
        /*0380*/ 	.word	0x00000000
        /*0384*/ 	.short	0x010a
        /*0386*/ 	.byte	0x3f
	.zero		1


	//   ....[45]....
        /*0388*/ 	.word	0x00005cb0
        /*038c*/ 	.word	0x0000000b
        /*0390*/ 	.word	0x00000000
        /*0394*/ 	.short	0x010a
        /*0396*/ 	.byte	0x3f
	.zero		1


	//----- nvinfo : EIATTR_NUM_MBARRIERS
	.align		4
.L_37:
        /*0398*/ 	.byte	0x03, 0x38
        /*039a*/ 	.short	0x0012


	//----- nvinfo : EIATTR_EXIT_INSTR_OFFSETS
	.align		4
        /*039c*/ 	.byte	0x04, 0x1c
        /*039e*/ 	.short	(.L_39 - .L_38)


	//   ....[0]....
.L_38:
        /*03a0*/ 	.word	0x000011c0


	//   ....[1]....
        /*03a4*/ 	.word	0x00001220


	//   ....[2]....
        /*03a8*/ 	.word	0x000047e0


	//   ....[3]....
        /*03ac*/ 	.word	0x00004810


	//   ....[4]....
        /*03b0*/ 	.word	0x000058c0


	//----- nvinfo : EIATTR_MAX_THREADS
	.align		4
.L_39:
        /*03b4*/ 	.byte	0x04, 0x05
        /*03b6*/ 	.short	(.L_41 - .L_40)
.L_40:
        /*03b8*/ 	.word	0x00000180
        /*03bc*/ 	.word	0x00000001
        /*03c0*/ 	.word	0x00000001


	//----- nvinfo : EIATTR_CRS_STACK_SIZE
	.align		4
.L_41:
        /*03c4*/ 	.byte	0x04, 0x1e
        /*03c6*/ 	.short	(.L_43 - .L_42)
.L_42:
        /*03c8*/ 	.word	0x00000000


	//----- nvinfo : EIATTR_CBANK_PARAM_SIZE
	.align		4
.L_43:
        /*03cc*/ 	.byte	0x03, 0x19
        /*03ce*/ 	.short	0x0470


	//----- nvinfo : EIATTR_PARAM_CBANK
	.align		4
        /*03d0*/ 	.byte	0x04, 0x0a
        /*03d2*/ 	.short	(.L_45 - .L_44)
	.align		4
.L_44:
        /*03d4*/ 	.word	index@(.nv.constant0._ZN7cutlass13device_kernelINS_4gemm6kernel13GemmUniversalIN4cute5tupleIJiiiiEEENS1_10collective13CollectiveMmaINS1_34MainloopSm90TmaGmmaWarpSpecializedILi6ENS5_IJNS4_1CILi1EEESB_SB_EEENS1_32KernelTmaWarpSpecializedPingpongEEENS5_IJNSA_ILi64EEESF_NSA_ILi32EEEEEENS_6half_tENS5_IJlSB_lEEESI_SJ_NS4_8TiledMMAINS4_8MMA_AtomIJNS4_4SM904GMMA25MMA_64x64x16_F32F16F16_SSILNSN_5MajorE0ELSP_0ELNSN_7ScaleInE1ELSQ_1EEEEEENS4_6LayoutISC_NS5_IJNSA_ILi0EEESU_SU_EEEEENS5_IJNS4_10UnderscoreESX_SX_EEEEENS4_13SM90_TMA_LOADENS4_14ComposedLayoutINS4_7SwizzleILi2ELi4ELi3EEENS4_18smem_ptr_flag_bitsILi16EEENST_INS5_IJNSA_ILi8EEESG_EEENS5_IJSG_SB_EEEEEEEvNS4_8identityES10_S1A_vS1B_EENS_8epilogue10collective6detail29Sm90TmaWarpSpecializedAdapterINS1E_15DefaultEpilogueISI_SJ_SJ_NS1D_6thread17LinearCombinationISI_Li1EffLNS1I_9ScaleType4KindE0ELNS_15FloatRoundStyleE2ESI_EENS1_15EpilogueDefaultEEEEEvvEEEEvNT_6ParamsE)
        /*03d8*/ 	.short	0x0210
        /*03da*/ 	.short	0x0470


	//----- nvinfo : EIATTR_SW_WAR
	.align		4
.L_45:
        /*03dc*/ 	.byte	0x04, 0x36
        /*03de*/ 	.short	(.L_47 - .L_46)
.L_46:
        /*03e0*/ 	.word	0x00000008
.L_47:


//--------------------- .nv.callgraph             --------------------------
	.section	.nv.callgraph,"",@"SHT_CUDA_CALLGRAPH"
	.align	4
	.sectionentsize	8
	.align		4
        /*0000*/ 	.word	0x00000000
	.align		4
        /*0004*/ 	.word	0xffffffff
	.align		4
        /*0008*/ 	.word	index@(_ZN7cutlass13device_kernelINS_4gemm6kernel13GemmUniversalIN4cute5tupleIJiiiiEEENS1_10collective13CollectiveMmaINS1_34MainloopSm90TmaGmmaWarpSpecializedILi6ENS5_IJNS4_1CILi1EEESB_SB_EEENS1_32KernelTmaWarpSpecializedPingpongEEENS5_IJNSA_ILi64EEESF_NSA_ILi32EEEEEENS_6half_tENS5_IJlSB_lEEESI_SJ_NS4_8TiledMMAINS4_8MMA_AtomIJNS4_4SM904GMMA25MMA_64x64x16_F32F16F16_SSILNSN_5MajorE0ELSP_0ELNSN_7ScaleInE1ELSQ_1EEEEEENS4_6LayoutISC_NS5_IJNSA_ILi0EEESU_SU_EEEEENS5_IJNS4_10UnderscoreESX_SX_EEEEENS4_13SM90_TMA_LOADENS4_14ComposedLayoutINS4_7SwizzleILi2ELi4ELi3EEENS4_18smem_ptr_flag_bitsILi16EEENST_INS5_IJNSA_ILi8EEESG_EEENS5_IJSG_SB_EEEEEEEvNS4_8identityES10_S1A_vS1B_EENS_8epilogue10collective6detail29Sm90TmaWarpSpecializedAdapterINS1E_15DefaultEpilogueISI_SJ_SJ_NS1D_6thread17LinearCombinationISI_Li1EffLNS1I_9ScaleType4KindE0ELNS_15FloatRoundStyleE2ESI_EENS1_15EpilogueDefaultEEEEEvvEEEEvNT_6ParamsE)
	.align		4
        /*000c*/ 	.word	index@(__assertfail)
	.align		4
        /*0010*/ 	.word	0x00000000
	.align		4
        /*0014*/ 	.word	0xfffffffe
	.align		4
        /*0018*/ 	.word	0x00000000
	.align		4
        /*001c*/ 	.word	0xfffffffd
	.align		4
        /*0020*/ 	.word	0x00000000
	.align		4
        /*0024*/ 	.word	0xfffffffc


//--------------------- .nv.constant4             --------------------------
	.section	.nv.constant4,"a",@progbits
	.align	8
	.align		8
.nv.constant4:
        /*0000*/ 	.dword	__assertfail
	.align		8
        /*0008*/ 	.dword	__unnamed_1
	.align		8
        /*0010*/ 	.dword	_ZN40_INTERNAL_0d470da3_4_k_cu_16c9b9cc_205364cuda3std3__45__cpo5beginE
	.align		8
        /*0018*/ 	.dword	_ZN40_INTERNAL_0d470da3_4_k_cu_16c9b9cc_205364cuda3std3__45__cpo3endE
	.align		8
        /*0020*/ 	.dword	_ZN40_INTERNAL_0d470da3_4_k_cu_16c9b9cc_205364cuda3std3__45__cpo6cbeginE
	.align		8
        /*0028*/ 	.dword	_ZN40_INTERNAL_0d470da3_4_k_cu_16c9b9cc_205364cuda3std3__45__cpo4cendE
	.align		8
        /*0030*/ 	.dword	_ZN40_INTERNAL_0d470da3_4_k_cu_16c9b9cc_205364cuda3std3__442_GLOBAL__N__0d470da3_4_k_cu_16c9b9cc_205366ignoreE
	.align		8
        /*0038*/ 	.dword	_ZN40_INTERNAL_0d470da3_4_k_cu_16c9b9cc_205364cuda3std3__419piecewise_constructE
	.align		8
        /*0040*/ 	.dword	_ZN40_INTERNAL_0d470da3_4_k_cu_16c9b9cc_205364cuda3std3__48in_placeE
	.align		8
        /*0048*/ 	.dword	_ZN40_INTERNAL_0d470da3_4_k_cu_16c9b9cc_205364cuda3std6ranges3__45__cpo4swapE
	.align		8
        /*0050*/ 	.dword	_ZN40_INTERNAL_0d470da3_4_k_cu_16c9b9cc_205364cuda3std6ranges3__45__cpo9iter_moveE
	.align		8
        /*0058*/ 	.dword	_ZN40_INTERNAL_0d470da3_4_k_cu_16c9b9cc_205364cute7productE
	.align		8
        /*0060*/ 	.dword	_ZN40_INTERNAL_0d470da3_4_k_cu_16c9b9cc_205364cute1_E
	.align		8
        /*0068*/ 	.dword	$str$22
	.align		8
        /*0070*/ 	.dword	$str$23


//--------------------- .text._ZN7cutlass13device_kernelINS_4gemm6kernel13GemmUniversalIN4cute5tupleIJiiiiEEENS1_10collective13CollectiveMmaINS1_34MainloopSm90TmaGmmaWarpSpecializedILi6ENS5_IJNS4_1CILi1EEESB_SB_EEENS1_32KernelTmaWarpSpecializedPingpongEEENS5_IJNSA_ILi64EEESF_NSA_ILi32EEEEEENS_6half_tENS5_IJlSB_lEEESI_SJ_NS4_8TiledMMAINS4_8MMA_AtomIJNS4_4SM904GMMA25MMA_64x64x16_F32F16F16_SSILNSN_5MajorE0ELSP_0ELNSN_7ScaleInE1ELSQ_1EEEEEENS4_6LayoutISC_NS5_IJNSA_ILi0EEESU_SU_EEEEENS5_IJNS4_10UnderscoreESX_SX_EEEEENS4_13SM90_TMA_LOADENS4_14ComposedLayoutINS4_7SwizzleILi2ELi4ELi3EEENS4_18smem_ptr_flag_bitsILi16EEENST_INS5_IJNSA_ILi8EEESG_EEENS5_IJSG_SB_EEEEEEEvNS4_8identityES10_S1A_vS1B_EENS_8epilogue10collective6detail29Sm90TmaWarpSpecializedAdapterINS1E_15DefaultEpilogueISI_SJ_SJ_NS1D_6thread17LinearCombinationISI_Li1EffLNS1I_9ScaleType4KindE0ELNS_15FloatRoundStyleE2ESI_EENS1_15EpilogueDefaultEEEEEvvEEEEvNT_6ParamsE --------------------------
	.section	.text._ZN7cutlass13device_kernelINS_4gemm6kernel13GemmUniversalIN4cute5tupleIJiiiiEEENS1_10collective13CollectiveMmaINS1_34MainloopSm90TmaGmmaWarpSpecializedILi6ENS5_IJNS4_1CILi1EEESB_SB_EEENS1_32KernelTmaWarpSpecializedPingpongEEENS5_IJNSA_ILi64EEESF_NSA_ILi32EEEEEENS_6half_tENS5_IJlSB_lEEESI_SJ_NS4_8TiledMMAINS4_8MMA_AtomIJNS4_4SM904GMMA25MMA_64x64x16_F32F16F16_SSILNSN_5MajorE0ELSP_0ELNSN_7ScaleInE1ELSQ_1EEEEEENS4_6LayoutISC_NS5_IJNSA_ILi0EEESU_SU_EEEEENS5_IJNS4_10UnderscoreESX_SX_EEEEENS4_13SM90_TMA_LOADENS4_14ComposedLayoutINS4_7SwizzleILi2ELi4ELi3EEENS4_18smem_ptr_flag_bitsILi16EEENST_INS5_IJNSA_ILi8EEESG_EEENS5_IJSG_SB_EEEEEEEvNS4_8identityES10_S1A_vS1B_EENS_8epilogue10collective6detail29Sm90TmaWarpSpecializedAdapterINS1E_15DefaultEpilogueISI_SJ_SJ_NS1D_6thread17LinearCombinationISI_Li1EffLNS1I_9ScaleType4KindE0ELNS_15FloatRoundStyleE2ESI_EENS1_15EpilogueDefaultEEEEEvvEEEEvNT_6ParamsE,"ax",@progbits
	.align	128
.text._ZN7cutlass13device_kernelINS_4gemm6kernel13GemmUniversalIN4cute5tupleIJiiiiEEENS1_10collective13CollectiveMmaINS1_34MainloopSm90TmaGmmaWarpSpecializedILi6ENS5_IJNS4_1CILi1EEESB_SB_EEENS1_32KernelTmaWarpSpecializedPingpongEEENS5_IJNSA_ILi64EEESF_NSA_ILi32EEEEEENS_6half_tENS5_IJlSB_lEEESI_SJ_NS4_8TiledMMAINS4_8MMA_AtomIJNS4_4SM904GMMA25MMA_64x64x16_F32F16F16_SSILNSN_5MajorE0ELSP_0ELNSN_7ScaleInE1ELSQ_1EEEEEENS4_6LayoutISC_NS5_IJNSA_ILi0EEESU_SU_EEEEENS5_IJNS4_10UnderscoreESX_SX_EEEEENS4_13SM90_TMA_LOADENS4_14ComposedLayoutINS4_7SwizzleILi2ELi4ELi3EEENS4_18smem_ptr_flag_bitsILi16EEENST_INS5_IJNSA_ILi8EEESG_EEENS5_IJSG_SB_EEEEEEEvNS4_8identityES10_S1A_vS1B_EENS_8epilogue10collective6detail29Sm90TmaWarpSpecializedAdapterINS1E_15DefaultEpilogueISI_SJ_SJ_NS1D_6thread17LinearCombinationISI_Li1EffLNS1I_9ScaleType4KindE0ELNS_15FloatRoundStyleE2ESI_EENS1_15EpilogueDefaultEEEEEvvEEEEvNT_6ParamsE:
        .type           _ZN7cutlass13device_kernelINS_4gemm6kernel13GemmUniversalIN4cute5tupleIJiiiiEEENS1_10collective13CollectiveMmaINS1_34MainloopSm90TmaGmmaWarpSpecializedILi6ENS5_IJNS4_1CILi1EEESB_SB_EEENS1_32KernelTmaWarpSpecializedPingpongEEENS5_IJNSA_ILi64EEESF_NSA_ILi32EEEEEENS_6half_tENS5_IJlSB_lEEESI_SJ_NS4_8TiledMMAINS4_8MMA_AtomIJNS4_4SM904GMMA25MMA_64x64x16_F32F16F16_SSILNSN_5MajorE0ELSP_0ELNSN_7ScaleInE1ELSQ_1EEEEEENS4_6LayoutISC_NS5_IJNSA_ILi0EEESU_SU_EEEEENS5_IJNS4_10UnderscoreESX_SX_EEEEENS4_13SM90_TMA_LOADENS4_14ComposedLayoutINS4_7SwizzleILi2ELi4ELi3EEENS4_18smem_ptr_flag_bitsILi16EEENST_INS5_IJNSA_ILi8EEESG_EEENS5_IJSG_SB_EEEEEEEvNS4_8identityES10_S1A_vS1B_EENS_8epilogue10collective6detail29Sm90TmaWarpSpecializedAdapterINS1E_15DefaultEpilogueISI_SJ_SJ_NS1D_6thread17LinearCombinationISI_Li1EffLNS1I_9ScaleType4KindE0ELNS_15FloatRoundStyleE2ESI_EENS1_15EpilogueDefaultEEEEEvvEEEEvNT_6ParamsE,@function
        .size           _ZN7cutlass13device_kernelINS_4gemm6kernel13GemmUniversalIN4cute5tupleIJiiiiEEENS1_10collective13CollectiveMmaINS1_34MainloopSm90TmaGmmaWarpSpecializedILi6ENS5_IJNS4_1CILi1EEESB_SB_EEENS1_32KernelTmaWarpSpecializedPingpongEEENS5_IJNSA_ILi64EEESF_NSA_ILi32EEEEEENS_6half_tENS5_IJlSB_lEEESI_SJ_NS4_8TiledMMAINS4_8MMA_AtomIJNS4_4SM904GMMA25MMA_64x64x16_F32F16F16_SSILNSN_5MajorE0ELSP_0ELNSN_7ScaleInE1ELSQ_1EEEEEENS4_6LayoutISC_NS5_IJNSA_ILi0EEESU_SU_EEEEENS5_IJNS4_10UnderscoreESX_SX_EEEEENS4_13SM90_TMA_LOADENS4_14ComposedLayoutINS4_7SwizzleILi2ELi4ELi3EEENS4_18smem_ptr_flag_bitsILi16EEENST_INS5_IJNSA_ILi8EEESG_EEENS5_IJSG_SB_EEEEEEEvNS4_8identityES10_S1A_vS1B_EENS_8epilogue10collective6detail29Sm90TmaWarpSpecializedAdapterINS1E_15DefaultEpilogueISI_SJ_SJ_NS1D_6thread17LinearCombinationISI_Li1EffLNS1I_9ScaleType4KindE0ELNS_15FloatRoundStyleE2ESI_EENS1_15EpilogueDefaultEEEEEvvEEEEvNT_6ParamsE,(.L_x_137 - _ZN7cutlass13device_kernelINS_4gemm6kernel13GemmUniversalIN4cute5tupleIJiiiiEEENS1_10collective13CollectiveMmaINS1_34MainloopSm90TmaGmmaWarpSpecializedILi6ENS5_IJNS4_1CILi1EEESB_SB_EEENS1_32KernelTmaWarpSpecializedPingpongEEENS5_IJNSA_ILi64EEESF_NSA_ILi32EEEEEENS_6half_tENS5_IJlSB_lEEESI_SJ_NS4_8TiledMMAINS4_8MMA_AtomIJNS4_4SM904GMMA25MMA_64x64x16_F32F16F16_SSILNSN_5MajorE0ELSP_0ELNSN_7ScaleInE1ELSQ_1EEEEEENS4_6LayoutISC_NS5_IJNSA_ILi0EEESU_SU_EEEEENS5_IJNS4_10UnderscoreESX_SX_EEEEENS4_13SM90_TMA_LOADENS4_14ComposedLayoutINS4_7SwizzleILi2ELi4ELi3EEENS4_18smem_ptr_flag_bitsILi16EEENST_INS5_IJNSA_ILi8EEESG_EEENS5_IJSG_SB_EEEEEEEvNS4_8identityES10_S1A_vS1B_EENS_8epilogue10collective6detail29Sm90TmaWarpSpecializedAdapterINS1E_15DefaultEpilogueISI_SJ_SJ_NS1D_6thread17LinearCombinationISI_Li1EffLNS1I_9ScaleType4KindE0ELNS_15FloatRoundStyleE2ESI_EENS1_15EpilogueDefaultEEEEEvvEEEEvNT_6ParamsE)
        .other          _ZN7cutlass13device_kernelINS_4gemm6kernel13GemmUniversalIN4cute5tupleIJiiiiEEENS1_10collective13CollectiveMmaINS1_34MainloopSm90TmaGmmaWarpSpecializedILi6ENS5_IJNS4_1CILi1EEESB_SB_EEENS1_32KernelTmaWarpSpecializedPingpongEEENS5_IJNSA_ILi64EEESF_NSA_ILi32EEEEEENS_6half_tENS5_IJlSB_lEEESI_SJ_NS4_8TiledMMAINS4_8MMA_AtomIJNS4_4SM904GMMA25MMA_64x64x16_F32F16F16_SSILNSN_5MajorE0ELSP_0ELNSN_7ScaleInE1ELSQ_1EEEEEENS4_6LayoutISC_NS5_IJNSA_ILi0EEESU_SU_EEEEENS5_IJNS4_10UnderscoreESX_SX_EEEEENS4_13SM90_TMA_LOADENS4_14ComposedLayoutINS4_7SwizzleILi2ELi4ELi3EEENS4_18smem_ptr_flag_bitsILi16EEENST_INS5_IJNSA_ILi8EEESG_EEENS5_IJSG_SB_EEEEEEEvNS4_8identityES10_S1A_vS1B_EENS_8epilogue10collective6detail29Sm90TmaWarpSpecializedAdapterINS1E_15DefaultEpilogueISI_SJ_SJ_NS1D_6thread17LinearCombinationISI_Li1EffLNS1I_9ScaleType4KindE0ELNS_15FloatRoundStyleE2ESI_EENS1_15EpilogueDefaultEEEEEvvEEEEvNT_6ParamsE,@"STO_CUDA_ENTRY STV_DEFAULT"
_ZN7cutlass13device_kernelINS_4gemm6kernel13GemmUniversalIN4cute5tupleIJiiiiEEENS1_10collective13CollectiveMmaINS1_34MainloopSm90TmaGmmaWarpSpecializedILi6ENS5_IJNS4_1CILi1EEESB_SB_EEENS1_32KernelTmaWarpSpecializedPingpongEEENS5_IJNSA_ILi64EEESF_NSA_ILi32EEEEEENS_6half_tENS5_IJlSB_lEEESI_SJ_NS4_8TiledMMAINS4_8MMA_AtomIJNS4_4SM904GMMA25MMA_64x64x16_F32F16F16_SSILNSN_5MajorE0ELSP_0ELNSN_7ScaleInE1ELSQ_1EEEEEENS4_6LayoutISC_NS5_IJNSA_ILi0EEESU_SU_EEEEENS5_IJNS4_10UnderscoreESX_SX_EEEEENS4_13SM90_TMA_LOADENS4_14ComposedLayoutINS4_7SwizzleILi2ELi4ELi3EEENS4_18smem_ptr_flag_bitsILi16EEENST_INS5_IJNSA_ILi8EEESG_EEENS5_IJSG_SB_EEEEEEEvNS4_8identityES10_S1A_vS1B_EENS_8epilogue10collective6detail29Sm90TmaWarpSpecializedAdapterINS1E_15DefaultEpilogueISI_SJ_SJ_NS1D_6thread17LinearCombinationISI_Li1EffLNS1I_9ScaleType4KindE0ELNS_15FloatRoundStyleE2ESI_EENS1_15EpilogueDefaultEEEEEvvEEEEvNT_6ParamsE:
[----:B------:R-:W0:Y:S02]  /*0000*/  LDC R1, c[0x0][0x28] ;  /* 0x00000a00ff017b82 */ /* 0x000e240000000800 */
[----:B0-----:R-:W-:Y:S01]  /*0010*/  VIADD R1, R1, 0xfffffff8 ;  /* 0xfffffff801017836 */ /* 0x001fe20000000000 */
[----:B------:R-:W0:Y:S01]  /*0020*/  S2R R4, SR_TID.X ;  /* 0x0000000000047919 */ /* 0x000e220000002100 */
[----:B------:R-:W-:Y:S01]  /*0030*/  ELECT P0, URZ, PT ;  /* 0x00000000003f782f */ /* 0x000fe20003800000 */
[----:B------:R-:W-:Y:S01]  /*0040*/  BSSY B0, `(.L_x_0) ;  /* 0x000000f000007945 */ /* 0x000fe20003800000 */
[--C-:B0-----:R-:W-:Y:S02]  /*0050*/  SHF.R.U32.HI R0, RZ, 0x5, R4.reuse ;  /* 0x00000005ff007819 */ /* 0x101fe40000011604 */
[----:B------:R-:W-:-:S03]  /*0060*/  SHF.R.U32.HI R5, RZ, 0x7, R4 ;  /* 0x00000007ff057819 */ /* 0x000fc60000011604 */
[----:B------:R-:W0:Y:S04]  /*0070*/  SHFL.IDX PT, R2, R0, RZ, 0x1f ;  /* 0x00001fff00027589 */ /* 0x000e2800000e0000 */
[----:B------:R1:W2:Y:S01]  /*0080*/  SHFL.IDX PT, R8, R5, RZ, 0x1f ;  /* 0x00001fff05087589 */ /* 0x0002a200000e0000 */
[----:B0-----:R-:W-:-:S13]  /*0090*/  ISETP.NE.OR P0, PT, R2, RZ, !P0 ;  /* 0x000000ff0200720c */ /* 0x001fda0004705670 */
[----:B-12---:R-:W-:Y:S05]  /*00a0*/  @P0 BRA `(.L_x_1) ;  /* 0x0000000000200947 */ /* 0x006fea0003800000 */
[----:B------:R-:W-:Y:S02]  /*00b0*/  ULDC.64 UR4, c[0x0][0x198] ;  /* 0x0000660000047ab9 */ /* 0x000fe40000000a00 */
[----:B------:R-:W-:Y:S02]  /*00c0*/  UIADD3 UR6, UP0, UR4, 0xf0, URZ ;  /* 0x000000f004067890 */ /* 0x000fe4000ff1e03f */
[----:B------:R-:W-:Y:S02]  /*00d0*/  UIADD3 UR4, UP1, UR4, 0x1f0, URZ ;  /* 0x000001f004047890 */ /* 0x000fe4000ff3e03f */
[----:B------:R-:W-:Y:S02]  /*00e0*/  UIADD3.X UR7, URZ, UR5, URZ, UP0, !UPT ;  /* 0x000000053f077290 */ /* 0x000fe400087fe43f */
[----:B------:R-:W-:-:S07]  /*00f0*/  UIADD3.X UR5, URZ, UR5, URZ, UP1, !UPT ;  /* 0x000000053f057290 */ /* 0x000fce0008ffe43f */
[----:B------:R0:W-:Y:S02]  /*0100*/  UTMACCTL.PF [UR6] ;  /* 0x00000000060079b9 */ /* 0x0001e40008040000 */
[----:B------:R0:W-:Y:S02]  /*0110*/  UTMACCTL.PF [UR4] ;  /* 0x00000000040079b9 */ /* 0x0001e40008040000 */
[----:B0-----:R-:W-:Y:S01]  /*0120*/  NOP ;  /* 0x0000000000007918 */ /* 0x001fe20000000000 */
.L_x_1:
[----:B------:R-:W-:Y:S05]  /*0130*/  BSYNC B0 ;  /* 0x0000000000007941 */ /* 0x000fea0003800000 */
.L_x_0:
[----:B------:R-:W0:Y:S02]  /*0140*/  SHFL.IDX PT, R3, R0, RZ, 0x1f ;  /* 0x00001fff00037589 */ /* 0x000e2400000e0000 */
[----:B0-----:R-:W-:-:S13]  /*0150*/  ISETP.NE.AND P0, PT, R3, RZ, PT ;  /* 0x000000ff0300720c */ /* 0x001fda0003f05270 */
[----:B------:R-:W-:Y:S05]  /*0160*/  @P0 BRA `(.L_x_2) ;  /* 0x0000000000680947 */ /* 0x000fea0003800000 */
[----:B------:R-:W0:Y:S01]  /*0170*/  S2UR UR8, SR_CgaCtaId ;  /* 0x00000000000879c3 */ /* 0x000e220000008800 */
[----:B------:R-:W-:Y:S01]  /*0180*/  UMOV UR4, 0x400 ;  /* 0x0000040000047882 */ /* 0x000fe20000000000 */
[----:B------:R-:W-:Y:S01]  /*0190*/  UMOV UR5, 0x1 ;  /* 0x0000000100057882 */ /* 0x000fe20000000000 */
[----:B------:R-:W-:Y:S01]  /*01a0*/  UMOV UR6, 0x80 ;  /* 0x0000008000067882 */ /* 0x000fe20000000000 */
[----:B------:R-:W-:Y:S01]  /*01b0*/  ELECT P0, URZ, PT ;  /* 0x00000000003f782f */ /* 0x000fe20003800000 */
[----:B------:R-:W-:-:S04]  /*01c0*/  UIADD3 UR6, -UR6, 0x100000, URZ ;  /* 0x0010000006067890 */ /* 0x000fc8000fffe13f */
[----:B------:R-:W-:Y:S02]  /*01d0*/  USHF.L.U32 UR7, UR6, 0xb, URZ ;  /* 0x0000000b06077899 */ /* 0x000fe4000800063f */
[----:B------:R-:W-:Y:S02]  /*01e0*/  USHF.L.U32 UR6, UR6, 0x1, URZ ;  /* 0x0000000106067899 */ /* 0x000fe4000800063f */
[----:B0-----:R-:W-:Y:S02]  /*01f0*/  ULEA UR8, UR8, UR4, 0x18 ;  /* 0x0000000408087291 */ /* 0x001fe4000f8ec03f */
[----:B------:R-:W-:-:S04]  /*0200*/  UIADD3 UR4, -UR5, 0x100000, URZ ;  /* 0x0010000005047890 */ /* 0x000fc8000fffe13f */
[----:B------:R-:W-:Y:S02]  /*0210*/  USHF.L.U32 UR5, UR4, 0xb, URZ ;  /* 0x0000000b04057899 */ /* 0x000fe4000800063f */
[----:B------:R-:W-:Y:S01]  /*0220*/  USHF.L.U32 UR4, UR4, 0x1, URZ ;  /* 0x0000000104047899 */ /* 0x000fe2000800063f */
[----:B------:R-:W0:Y:S11]  /*0230*/  FENCE.VIEW.ASYNC.S ;  /* 0x00000000000073c6 */ /* 0x000e360000000000 */
[----:B0-----:R0:W1:Y:S01]  /*0240*/  SYNCS.EXCH.64 URZ, [UR8], UR4 ;  /* 0x00000004083f75b2 */ /* 0x0010620008000100 */
[----:B------:R0:W2:Y:S01]  /*0250*/  SYNCS.EXCH.64 URZ, [UR8+0x30], UR6 ;  /* 0x00003006083f75b2 */ /* 0x0000a20008000100 */
[----:B------:R0:W3:Y:S01]  /*0260*/  SYNCS.EXCH.64 URZ, [UR8+0x8], UR4 ;  /* 0x00000804083f75b2 */ /* 0x0000e20008000100 */
[----:B------:R0:W4:Y:S01]  /*0270*/  SYNCS.EXCH.64 URZ, [UR8+0x38], UR6 ;  /* 0x00003806083f75b2 */ /* 0x0001220008000100 */
[----:B------:R0:W0:Y:S01]  /*0280*/  SYNCS.EXCH.64 URZ, [UR8+0x10], UR4 ;  /* 0x00001004083f75b2 */ /* 0x0000220008000100 */
[----:B------:R0:W0:Y:S01]  /*0290*/  SYNCS.EXCH.64 URZ, [UR8+0x40], UR6 ;  /* 0x00004006083f75b2 */ /* 0x0000220008000100 */
[----:B------:R0:W0:Y:S01]  /*02a0*/  SYNCS.EXCH.64 URZ, [UR8+0x18], UR4 ;  /* 0x00001804083f75b2 */ /* 0x0000220008000100 */
[----:B------:R0:W0:Y:S01]  /*02b0*/  SYNCS.EXCH.64 URZ, [UR8+0x48], UR6 ;  /* 0x00004806083f75b2 */ /* 0x0000220008000100 */
[----:B------:R0:W0:Y:S01]  /*02c0*/  SYNCS.EXCH.64 URZ, [UR8+0x20], UR4 ;  /* 0x00002004083f75b2 */ /* 0x0000220008000100 */
[----:B------:R0:W0:Y:S01]  /*02d0*/  SYNCS.EXCH.64 URZ, [UR8+0x50], UR6 ;  /* 0x00005006083f75b2 */ /* 0x0000220008000100 */
[----:B------:R0:W0:Y:S01]  /*02e0*/  SYNCS.EXCH.64 URZ, [UR8+0x28], UR4 ;  /* 0x00002804083f75b2 */ /* 0x0000220008000100 */
[----:B------:R0:W0:Y:S01]  /*02f0*/  SYNCS.EXCH.64 URZ, [UR8+0x58], UR6 ;  /* 0x00005806083f75b2 */ /* 0x0000220008000100 */
[----:B------:R-:W-:Y:S01]  /*0300*/  NOP ;  /* 0x0000000000007918 */ /* 0x000fe20000000000 */
.L_x_2:
[----:B------:R-:W5:Y:S01]  /*0310*/  SHFL.IDX PT, R6, R0, RZ, 0x1f ;  /* 0x00001fff00067589 */ /* 0x000f6200000e0000 */
[----:B------:R-:W-:Y:S01]  /*0320*/  ELECT P0, URZ, PT ;  /* 0x00000000003f782f */ /* 0x000fe20003800000 */
[----:B------:R-:W-:Y:S01]  /*0330*/  NOP ;  /* 0x0000000000007918 */ /* 0x000fe20000000000 */
[----:B------:R-:W-:Y:S01]  /*0340*/  ELECT P1, URZ, PT ;  /* 0x00000000003f782f */ /* 0x000fe20003820000 */
[----:B------:R-:W1:Y:S01]  /*0350*/  SHFL.IDX PT, R3, R0, RZ, 0x1f ;  /* 0x00001fff00037589 */ /* 0x000e6200000e0000 */
[----:B0-----:R-:W-:Y:S01]  /*0360*/  UMOV UR4, 0x20 ;  /* 0x0000002000047882 */ /* 0x001fe20000000000 */
[----:B------:R-:W-:Y:S01]  /*0370*/  UMOV UR11, 0x80 ;  /* 0x00000080000b7882 */ /* 0x000fe20000000000 */
[----:B------:R-:W-:Y:S01]  /*0380*/  NOP ;  /* 0x0000000000007918 */ /* 0x000fe20000000000 */
[C---:B------:R-:W-:Y:S01]  /*0390*/  VIADD R33, R8.reuse, 0xffffffff ;  /* 0xffffffff08217836 */ /* 0x040fe20000000000 */
[----:B------:R-:W0:Y:S01]  /*03a0*/  SHFL.IDX PT, R5, R5, RZ, 0x1f ;  /* 0x00001fff05057589 */ /* 0x000e2200000e0000 */
[----:B------:R-:W-:Y:S01]  /*03b0*/  ULDC.64 UR36, c[0x0][0x208] ;  /* 0x0000820000247ab9 */ /* 0x000fe20000000a00 */
[----:B------:R-:W-:-:S02]  /*03c0*/  ISETP.NE.AND P2, PT, R8, RZ, PT ;  /* 0x000000ff0800720c */ /* 0x000fc40003f45270 */
[----:B------:R-:W-:Y:S02]  /*03d0*/  ISETP.GE.U32.AND P3, PT, R33, 0x2, PT ;  /* 0x000000022100780c */ /* 0x000fe40003f66070 */
[----:B-----5:R-:W-:Y:S02]  /*03e0*/  ISETP.NE.OR P0, PT, R6, RZ, !P0 ;  /* 0x000000ff0600720c */ /* 0x020fe40004705670 */
[----:B-1----:R-:W-:Y:S02]  /*03f0*/  ISETP.NE.OR P1, PT, R3, RZ, !P1 ;  /* 0x000000ff0300720c */ /* 0x002fe40004f25670 */
[----:B------:R-:W-:-:S04]  /*0400*/  SHF.R.S32.HI R3, RZ, 0x1f, R2 ;  /* 0x0000001fff037819 */ /* 0x000fc80000011402 */
[----:B------:R-:W-:-:S05]  /*0410*/  LEA.HI R3, R3, R2, RZ, 0x2 ;  /* 0x0000000203037211 */ /* 0x000fca00078f10ff */
[----:B------:R-:W-:Y:S01]  /*0420*/  VOTEU.ALL UP0, P0 ;  /* 0x00000000003f7886 */ /* 0x000fe20000000000 */
[----:B------:R-:W-:Y:S01]  /*0430*/  LOP3.LUT R3, R3, 0xfffffffc, RZ, 0xc0, !PT ;  /* 0xfffffffc03037812 */ /* 0x000fe200078ec0ff */
[----:B------:R-:W-:-:S03]  /*0440*/  VOTEU.ALL UP1, P1 ;  /* 0x00000000003f7886 */ /* 0x000fc60000820000 */
[----:B------:R-:W1:Y:S01]  /*0450*/  @!UP0 S2UR UR7, SR_CgaCtaId ;  /* 0x00000000000789c3 */ /* 0x000e620000008800 */
[----:B------:R-:W-:Y:S01]  /*0460*/  @!UP0 UMOV UR6, 0x400 ;  /* 0x0000040000068882 */ /* 0x000fe20000000000 */
[----:B------:R-:W-:-:S04]  /*0470*/  @!UP0 UIADD3 UR4, -UR4, 0x100000, URZ ;  /* 0x0010000004048890 */ /* 0x000fc8000fffe13f */
[----:B------:R-:W-:Y:S02]  /*0480*/  @!UP0 USHF.L.U32 UR5, UR4, 0xb, URZ ;  /* 0x0000000b04058899 */ /* 0x000fe4000800063f */
[----:B------:R-:W-:Y:S01]  /*0490*/  @!UP0 USHF.L.U32 UR4, UR4, 0x1, URZ ;  /* 0x0000000104048899 */ /* 0x000fe2000800063f */
[----:B------:R-:W-:Y:S01]  /*04a0*/  IMAD.IADD R0, R2, 0x1, -R3 ;  /* 0x0000000102007824 */ /* 0x000fe200078e0a03 */
[----:B------:R-:W-:Y:S01]  /*04b0*/  @!UP1 UMOV UR9, 0x400 ;  /* 0x0000040000099882 */ /* 0x000fe20000000000 */
[----:B------:R-:W-:Y:S01]  /*04c0*/  VOTEU.ALL UP2, P1 ;  /* 0x00000000003f7886 */ /* 0x000fe20000840000 */
[----:B------:R-:W-:Y:S01]  /*04d0*/  VOTEU.ALL UP3, P1 ;  /* 0x00000000003f7886 */ /* 0x000fe20000860000 */
[----:B------:R-:W-:Y:S01]  /*04e0*/  VOTEU.ALL UP4, P1 ;  /* 0x00000000003f7886 */ /* 0x000fe20000880000 */
[----:B------:R-:W5:Y:S01]  /*04f0*/  @!UP1 S2UR UR10, SR_CgaCtaId ;  /* 0x00000000000a99c3 */ /* 0x000f620000008800 */
[----:B------:R-:W-:Y:S01]  /*0500*/  VOTEU.ALL UP5, P1 ;  /* 0x00000000003f7886 */ /* 0x000fe200008a0000 */
[----:B------:R-:W-:-:S04]  /*0510*/  SHF.R.S32.HI R3, RZ, 0x1f, R4 ;  /* 0x0000001fff037819 */ /* 0x000fc80000011404 */
[----:B------:R-:W-:-:S04]  /*0520*/  LEA.HI R3, R3, R4, RZ, 0x7 ;  /* 0x0000000403037211 */ /* 0x000fc800078f38ff */
[----:B------:R-:W-:-:S05]  /*0530*/  LOP3.LUT R3, R3, 0xffffff80, RZ, 0xc0, !PT ;  /* 0xffffff8003037812 */ /* 0x000fca00078ec0ff */
[----:B------:R-:W-:Y:S01]  /*0540*/  IMAD.IADD R3, R4, 0x1, -R3 ;  /* 0x0000000104037824 */ /* 0x000fe200078e0a03 */
[----:B-1----:R-:W-:Y:S02]  /*0550*/  @!UP0 ULEA UR8, UR7, UR6, 0x18 ;  /* 0x0000000607088291 */ /* 0x002fe4000f8ec03f */
[----:B------:R-:W-:-:S04]  /*0560*/  @!UP1 UIADD3 UR6, -UR11, 0x100000, URZ ;  /* 0x001000000b069890 */ /* 0x000fc8000fffe13f */
[----:B------:R-:W-:Y:S02]  /*0570*/  @!UP1 USHF.L.U32 UR7, UR6, 0xb, URZ ;  /* 0x0000000b06079899 */ /* 0x000fe4000800063f */
[----:B------:R-:W-:Y:S01]  /*0580*/  @!UP1 USHF.L.U32 UR6, UR6, 0x1, URZ ;  /* 0x0000000106069899 */ /* 0x000fe2000800063f */
[----:B------:R-:W-:Y:S01]  /*0590*/  VOTEU.ALL UP0, P0 ;  /* 0x00000000003f7886 */ /* 0x000fe20000000000 */
[----:B-----5:R-:W-:Y:S01]  /*05a0*/  @!UP1 ULEA UR9, UR10, UR9, 0x18 ;  /* 0x000000090a099291 */ /* 0x020fe2000f8ec03f */
[----:B------:R-:W-:Y:S02]  /*05b0*/  VOTEU.ALL UP1, P0 ;  /* 0x00000000003f7886 */ /* 0x000fe40000020000 */
[----:B------:R-:W-:Y:S01]  /*05c0*/  ULDC.64 UR10, c[0x0][0x598] ;  /* 0x00016600000a7ab9 */ /* 0x000fe20000000a00 */
[----:B------:R-:W-:Y:S01]  /*05d0*/  ISETP.NE.AND P0, PT, R0, 0x3, PT ;  /* 0x000000030000780c */ /* 0x000fe20003f05270 */
[----:B------:R-:W1:Y:S02]  /*05e0*/  FENCE.VIEW.ASYNC.S ;  /* 0x00000000000073c6 */ /* 0x000e640000000000 */
[----:B-1----:R1:W2:Y:S01]  /*05f0*/  @!UP0 SYNCS.EXCH.64 URZ, [UR8+0x90], UR4 ;  /* 0x00009004083f85b2 */ /* 0x0022a20008000100 */
[----:B------:R-:W-:-:S02]  /*0600*/  ISETP.NE.U32.AND P1, PT, RZ, UR10, PT ;  /* 0x0000000aff007c0c */ /* 0x000fc4000bf25070 */
[----:B------:R-:W-:Y:S02]  /*0610*/  ISETP.EQ.OR P0, PT, R0, RZ, !P0 ;  /* 0x000000ff0000720c */ /* 0x000fe40004702670 */
[----:B------:R-:W-:Y:S02]  /*0620*/  ISETP.NE.AND.EX P1, PT, RZ, UR11, PT, P1 ;  /* 0x0000000bff007c0c */ /* 0x000fe4000bf25310 */
[----:B------:R-:W-:-:S04]  /*0630*/  ISETP.EQ.AND P0, PT, R8, RZ, P0 ;  /* 0x000000ff0800720c */ /* 0x000fc80000702270 */
[----:B------:R-:W-:-:S04]  /*0640*/  SEL R16, RZ, 0x1, !P0 ;  /* 0x00000001ff107807 */ /* 0x000fc80004000000 */
[----:B------:R-:W-:Y:S01]  /*0650*/  SEL R16, R16, 0x2, P3 ;  /* 0x0000000210107807 */ /* 0x000fe20001800000 */
[----:B------:R1:W2:Y:S01]  /*0660*/  @!UP1 SYNCS.EXCH.64 URZ, [UR8+0x98], UR4 ;  /* 0x00009804083f95b2 */ /* 0x0002a20008000100 */
[----:B------:R-:W-:Y:S01]  /*0670*/  NOP ;  /* 0x0000000000007918 */ /* 0x000fe20000000000 */
[----:B------:R1:W2:Y:S01]  /*0680*/  @!UP2 SYNCS.EXCH.64 URZ, [UR9+0x70], UR6 ;  /* 0x00007006093fa5b2 */ /* 0x0002a20008000100 */
[----:B------:R1:W2:Y:S01]  /*0690*/  @!UP3 SYNCS.EXCH.64 URZ, [UR9+0x78], UR6 ;  /* 0x00007806093fb5b2 */ /* 0x0002a20008000100 */
[----:B------:R1:W2:Y:S01]  /*06a0*/  @!UP4 SYNCS.EXCH.64 URZ, [UR9+0x80], UR6 ;  /* 0x00008006093fc5b2 */ /* 0x0002a20008000100 */
[----:B------:R1:W2:Y:S01]  /*06b0*/  @!UP5 SYNCS.EXCH.64 URZ, [UR9+0x88], UR6 ;  /* 0x00008806093fd5b2 */ /* 0x0002a20008000100 */
[----:B------:R-:W-:Y:S01]  /*06c0*/  NOP ;  /* 0x0000000000007918 */ /* 0x000fe20000000000 */
[----:B--234-:R-:W-:Y:S06]  /*06d0*/  BAR.SYNC.DEFER_BLOCKING 0x0 ;  /* 0x0000000000007b1d */ /* 0x01cfec0000010000 */
[----:B01----:R-:W-:Y:S05]  /*06e0*/  @!P1 BRA `(.L_x_3) ;  /* 0x00000000001c9947 */ /* 0x003fea0003800000 */
[----:B------:R-:W0:Y:S02]  /*06f0*/  LDC.64 R6, c[0x0][0x598] ;  /* 0x00016600ff067b82 */ /* 0x000e240000000a00 */
[----:B0-----:R-:W2:Y:S02]  /*0700*/  LDG.E.64 R6, desc[UR36][R6.64] ;  /* 0x0000002406067981 */ /* 0x001ea4000c1e1b00 */
[----:B--2---:R-:W-:-:S04]  /*0710*/  ISETP.NE.U32.AND P0, PT, R6, RZ, PT ;  /* 0x000000ff0600720c */ /* 0x004fc80003f05070 */
[----:B------:R-:W-:-:S13]  /*0720*/  ISETP.NE.AND.EX P0, PT, R7, RZ, PT, P0 ;  /* 0x000000ff0700720c */ /* 0x000fda0003f05300 */
[----:B------:R-:W-:Y:S05]  /*0730*/  @!P0 BRA `(.L_x_3) ;  /* 0x0000000000088947 */ /* 0x000fea0003800000 */
[----:B------:R1:W5:Y:S01]  /*0740*/  LD.E R56, desc[UR36][R6.64] ;  /* 0x0000002406387980 */ /* 0x000362000c101900 */
[----:B------:R-:W-:Y:S05]  /*0750*/  BRA `(.L_x_4) ;  /* 0x0000000000247947 */ /* 0x000fea0003800000 */
.L_x_3:
[----:B------:R-:W-:Y:S02]  /*0760*/  ULDC.64 UR4, c[0x0][0x588] ;  /* 0x0001620000047ab9 */ /* 0x000fe40000000a00 */
[----:B------:R-:W-:-:S04]  /*0770*/  ISETP.NE.U32.AND P0, PT, RZ, UR4, PT ;  /* 0x00000004ff007c0c */ /* 0x000fc8000bf05070 */
[----:B------:R-:W-:-:S13]  /*0780*/  ISETP.NE.AND.EX P0, PT, RZ, UR5, PT, P0 ;  /* 0x00000005ff007c0c */ /* 0x000fda000bf05300 */
[----:B------:R-:W-:Y:S05]  /*0790*/  @!P0 BRA `(.L_x_5) ;  /* 0x00000000000c8947 */ /* 0x000fea0003800000 */
[----:B------:R-:W0:Y:S02]  /*07a0*/  LDC.64 R56, c[0x0][0x588] ;  /* 0x00016200ff387b82 */ /* 0x000e240000000a00 */
[----:B0-----:R0:W5:Y:S01]  /*07b0*/  LDG.E R56, desc[UR36][R56.64] ;  /* 0x0000002438387981 */ /* 0x001162000c1e1900 */
[----:B------:R-:W-:Y:S05]  /*07c0*/  BRA `(.L_x_4) ;  /* 0x0000000000087947 */ /* 0x000fea0003800000 */
.L_x_5:
[----:B------:R-:W-:Y:S02]  /*07d0*/  ULDC UR4, c[0x0][0x580] ;  /* 0x0001600000047ab9 */ /* 0x000fe40000000800 */
[----:B------:R-:W-:-:S07]  /*07e0*/  IMAD.U32 R56, RZ, RZ, UR4 ;  /* 0x00000004ff387e24 */ /* 0x000fce000f8e00ff */
.L_x_4:
[----:B------:R-:W-:Y:S02]  /*07f0*/  ULDC.64 UR4, c[0x0][0x5a0] ;  /* 0x0001680000047ab9 */ /* 0x000fe40000000a00 */
[----:B------:R-:W-:-:S04]  /*0800*/  ISETP.NE.U32.AND P0, PT, RZ, UR4, PT ;  /* 0x00000004ff007c0c */ /* 0x000fc8000bf05070 */
[----:B------:R-:W-:-:S13]  /*0810*/  ISETP.NE.AND.EX P0, PT, RZ, UR5, PT, P0 ;  /* 0x00000005ff007c0c */ /* 0x000fda000bf05300 */
[----:B------:R-:W-:Y:S05]  /*0820*/  @!P0 BRA `(.L_x_6) ;  /* 0x00000000001c8947 */ /* 0x000fea0003800000 */
[----:B-1----:R-:W1:Y:S02]  /*0830*/  LDC.64 R6, c[0x0][0x5a0] ;  /* 0x00016800ff067b82 */ /* 0x002e640000000a00 */
[----:B-1----:R-:W2:Y:S02]  /*0840*/  LDG.E.64 R6, desc[UR36][R6.64] ;  /* 0x0000002406067981 */ /* 0x002ea4000c1e1b00 */
[----:B--2---:R-:W-:-:S04]  /*0850*/  ISETP.NE.U32.AND P0, PT, R6, RZ, PT ;  /* 0x000000ff0600720c */ /* 0x004fc80003f05070 */
[----:B------:R-:W-:-:S13]  /*0860*/  ISETP.NE.AND.EX P0, PT, R7, RZ, PT, P0 ;  /* 0x000000ff0700720c */ /* 0x000fda0003f05300 */
[----:B------:R-:W-:Y:S05]  /*0870*/  @!P0 BRA `(.L_x_6) ;  /* 0x0000000000088947 */ /* 0x000fea0003800000 */
[----:B0-----:R2:W5:Y:S01]  /*0880*/  LD.E R57, desc[UR36][R6.64] ;  /* 0x0000002406397980 */ /* 0x001562000c101900 */
[----:B------:R-:W-:Y:S05]  /*0890*/  BRA `(.L_x_7) ;  /* 0x0000000000247947 */ /* 0x000fea0003800000 */
.L_x_6:
[----:B------:R-:W-:Y:S02]  /*08a0*/  ULDC.64 UR4, c[0x0][0x590] ;  /* 0x0001640000047ab9 */ /* 0x000fe40000000a00 */
[----:B------:R-:W-:-:S04]  /*08b0*/  ISETP.NE.U32.AND P0, PT, RZ, UR4, PT ;  /* 0x00000004ff007c0c */ /* 0x000fc8000bf05070 */
[----:B------:R-:W-:-:S13]  /*08c0*/  ISETP.NE.AND.EX P0, PT, RZ, UR5, PT, P0 ;  /* 0x00000005ff007c0c */ /* 0x000fda000bf05300 */
[----:B------:R-:W-:Y:S05]  /*08d0*/  @!P0 BRA `(.L_x_8) ;  /* 0x00000000000c8947 */ /* 0x000fea0003800000 */
[----:B-1----:R-:W0:Y:S02]  /*08e0*/  LDC.64 R6, c[0x0][0x590] ;  /* 0x00016400ff067b82 */ /* 0x002e240000000a00 */
[----:B0-----:R0:W5:Y:S01]  /*08f0*/  LDG.E R57, desc[UR36][R6.64] ;  /* 0x0000002406397981 */ /* 0x001162000c1e1900 */
[----:B------:R-:W-:Y:S05]  /*0900*/  BRA `(.L_x_7) ;  /* 0x0000000000087947 */ /* 0x000fea0003800000 */
.L_x_8:
[----:B------:R-:W-:Y:S02]  /*0910*/  ULDC UR4, c[0x0][0x584] ;  /* 0x0001610000047ab9 */ /* 0x000fe40000000800 */
[----:B0-----:R-:W-:-:S07]  /*0920*/  IMAD.U32 R57, RZ, RZ, UR4 ;  /* 0x00000004ff397e24 */ /* 0x001fce000f8e00ff */
.L_x_7:
[----:B------:R-:W3:Y:S01]  /*0930*/  LDC R2, c[0x0][0x65c] ;  /* 0x00019700ff027b82 */ /* 0x000ee20000000800 */
[----:B------:R-:W4:Y:S01]  /*0940*/  S2R R14, SR_CTAID.Y ;  /* 0x00000000000e7919 */ /* 0x000f220000002600 */
[----:B------:R-:W-:Y:S01]  /*0950*/  ULDC UR6, c[0x0][0x28c] ;  /* 0x0000a30000067ab9 */ /* 0x000fe20000000800 */
[----:B------:R-:W-:Y:S01]  /*0960*/  ISETP.NE.AND P0, PT, R8, 0x2, PT ;  /* 0x000000020800780c */ /* 0x000fe20003f05270 */
[----:B------:R-:W-:Y:S01]  /*0970*/  UIADD3 UR6, UR6, 0x1f, URZ ;  /* 0x0000001f06067890 */ /* 0x000fe2000fffe03f */
[----:B012---:R-:W0:Y:S01]  /*0980*/  S2R R6, SR_CTAID.X ;  /* 0x0000000000067919 */ /* 0x007e220000002500 */
[----:B------:R-:W-:Y:S01]  /*0990*/  IMAD.MOV.U32 R7, RZ, RZ, RZ ;  /* 0x000000ffff077224 */ /* 0x000fe200078e00ff */
[----:B------:R-:W-:Y:S01]  /*09a0*/  UMOV UR38, URZ ;  /* 0x0000003f00267c82 */ /* 0x000fe20008000000 */
[----:B------:R-:W-:Y:S01]  /*09b0*/  USHF.R.S32.HI UR7, URZ, 0x1f, UR6 ;  /* 0x0000001f3f077899 */ /* 0x000fe20008011406 */
[----:B------:R-:W-:Y:S01]  /*09c0*/  UMOV UR39, URZ ;  /* 0x0000003f00277c82 */ /* 0x000fe20008000000 */
[----:B------:R-:W-:-:S02]  /*09d0*/  ULDC.64 UR8, c[0x0][0x650] ;  /* 0x0001940000087ab9 */ /* 0x000fc40000000a00 */
[----:B------:R-:W-:-:S04]  /*09e0*/  ULEA.HI UR7, UR7, UR6, URZ, 0x5 ;  /* 0x0000000607077291 */ /* 0x000fc8000f8f283f */
[----:B------:R-:W-:Y:S01]  /*09f0*/  USHF.R.S32.HI UR40, URZ, 0x5, UR7 ;  /* 0x000000053f287899 */ /* 0x000fe20008011407 */
[----:B---3--:R-:W-:-:S13]  /*0a00*/  ISETP.NE.AND P1, PT, R2, 0x1, PT ;  /* 0x000000010200780c */ /* 0x008fda0003f25270 */
[----:B------:R-:W0:Y:S01]  /*0a10*/  @P1 LDC R19, c[0x0][0x10] ;  /* 0x00000400ff131b82 */ /* 0x000e220000000800 */
[----:B----4-:R-:W-:Y:S02]  /*0a20*/  @P1 IMAD.MOV.U32 R8, RZ, RZ, R14 ;  /* 0x000000ffff081224 */ /* 0x010fe400078e000e */
[----:B------:R-:W-:Y:S02]  /*0a30*/  @P1 IMAD.MOV.U32 R9, RZ, RZ, RZ ;  /* 0x000000ffff091224 */ /* 0x000fe400078e00ff */
[----:B------:R-:W-:-:S03]  /*0a40*/  @P1 IMAD.MOV.U32 R17, RZ, RZ, RZ ;  /* 0x000000ffff111224 */ /* 0x000fc600078e00ff */
[----:B------:R-:W1:Y:S01]  /*0a50*/  @!P1 LDC R11, c[0x0][0xc] ;  /* 0x00000300ff0b9b82 */ /* 0x000e620000000800 */
[----:B------:R-:W-:Y:S01]  /*0a60*/  ULDC UR4, c[0x0][0xc] ;  /* 0x0000030000047ab9 */ /* 0x000fe20000000800 */
[----:B------:R-:W-:Y:S02]  /*0a70*/  ULDC UR5, c[0x0][0x10] ;  /* 0x0000040000057ab9 */ /* 0x000fe40000000800 */
[----:B------:R-:W-:-:S04]  /*0a80*/  UIMAD.WIDE.U32 UR4, UR4, UR5, URZ ;  /* 0x00000005040472a5 */ /* 0x000fc8000f8e003f */
[----:B------:R-:W2:Y:S01]  /*0a90*/  LDC R2, c[0x0][0x14] ;  /* 0x00000500ff027b82 */ /* 0x000ea20000000800 */
[----:B0-----:R-:W-:-:S04]  /*0aa0*/  @P1 IMAD.WIDE.U32 R18, R6, R19, R8 ;  /* 0x0000001306121225 */ /* 0x001fc800078e0008 */
[----:B------:R-:W-:Y:S02]  /*0ab0*/  @P1 IMAD.IADD R17, R19, 0x1, R17 ;  /* 0x0000000113111824 */ /* 0x000fe400078e0211 */
[----:B-1----:R-:W-:-:S04]  /*0ac0*/  @!P1 IMAD.WIDE.U32 R8, R11, R14, R6 ;  /* 0x0000000e0b089225 */ /* 0x002fc800078e0006 */
[----:B------:R-:W-:Y:S02]  /*0ad0*/  @!P1 IMAD.MOV.U32 R18, RZ, RZ, R8 ;  /* 0x000000ffff129224 */ /* 0x000fe400078e0008 */
[----:B------:R-:W-:Y:S02]  /*0ae0*/  @!P1 IMAD.MOV.U32 R17, RZ, RZ, R9 ;  /* 0x000000ffff119224 */ /* 0x000fe400078e0009 */
[----:B--2---:R-:W-:-:S04]  /*0af0*/  IMAD.WIDE.U32 R12, R2, UR4, RZ ;  /* 0x00000004020c7c25 */ /* 0x004fc8000f8e00ff */
[----:B------:R-:W-:Y:S01]  /*0b00*/  IMAD R23, R2, UR5, RZ ;  /* 0x0000000502177c24 */ /* 0x000fe2000f8e02ff */
[----:B------:R0:W-:Y:S03]  /*0b10*/  STL.64 [R1], R12 ;  /* 0x0000000c01007387 */ /* 0x0001e60000100a00 */
[----:B------:R-:W-:Y:S01]  /*0b20*/  IMAD.IADD R23, R13, 0x1, R23 ;  /* 0x000000010d177824 */ /* 0x000fe200078e0217 */
[----:B------:R-:W-:Y:S06]  /*0b30*/  @P0 BRA `(.L_x_9) ;  /* 0x0000000000200947 */ /* 0x000fec0003800000 */
[----:B------:R-:W-:Y:S01]  /*0b40*/  UISETP.GE.U32.AND UP0, UPT, UR40, 0x6, UPT ;  /* 0x000000062800788c */ /* 0x000fe2000bf06070 */
[----:B------:R-:W-:Y:S01]  /*0b50*/  IADD3 R18, P0, R18, R12, RZ ;  /* 0x0000000c12127210 */ /* 0x000fe20007f1e0ff */
[----:B------:R-:W-:Y:S01]  /*0b60*/  UIMAD.WIDE.U32 UR4, UR40, -0x55555555, URZ ;  /* 0xaaaaaaab280478a5 */ /* 0x000fe2000f8e003f */
[----:B------:R-:W-:-:S03]  /*0b70*/  UMOV UR39, URZ ;  /* 0x0000003f00277c82 */ /* 0x000fc60008000000 */
[----:B------:R-:W-:Y:S01]  /*0b80*/  USHF.R.U32.HI UR4, URZ, 0x2, UR5 ;  /* 0x000000023f047899 */ /* 0x000fe20008011605 */
[----:B------:R-:W-:-:S03]  /*0b90*/  IMAD.X R17, R23, 0x1, R17, P0 ;  /* 0x0000000117117824 */ /* 0x000fc600000e0611 */
[----:B------:R-:W-:Y:S02]  /*0ba0*/  UIMAD UR38, UR4, -0x6, UR40 ;  /* 0xfffffffa042678a4 */ /* 0x000fe4000f8e0228 */
[----:B------:R-:W-:-:S12]  /*0bb0*/  @UP0 ULOP3.LUT UR39, UR4, 0x1, URZ, 0xc0, !UPT ;  /* 0x0000000104270892 */ /* 0x000fd8000f8ec03f */
.L_x_9:
[----:B------:R-:W-:Y:S01]  /*0bc0*/  ISETP.GE.U32.AND P0, PT, R18, UR8, PT ;  /* 0x0000000812007c0c */ /* 0x000fe2000bf06070 */
[----:B------:R-:W-:Y:S01]  /*0bd0*/  IMAD.MOV.U32 R19, RZ, RZ, -0x1 ;  /* 0xffffffffff137424 */ /* 0x000fe200078e00ff */
[----:B------:R-:W-:Y:S01]  /*0be0*/  PRMT R8, RZ, 0x7610, R8 ;  /* 0x00007610ff087816 */ /* 0x000fe20000000008 */
[----:B------:R-:W-:Y:S01]  /*0bf0*/  IMAD.MOV.U32 R22, RZ, RZ, -0x1 ;  /* 0xffffffffff167424 */ /* 0x000fe200078e00ff */
[----:B------:R-:W-:Y:S01]  /*0c00*/  ISETP.GE.U32.AND.EX P0, PT, R17, UR9, PT, P0 ;  /* 0x0000000911007c0c */ /* 0x000fe2000bf06100 */
[----:B------:R-:W-:-:S12]  /*0c10*/  IMAD.MOV.U32 R2, RZ, RZ, -0x1 ;  /* 0xffffffffff027424 */ /* 0x000fd800078e00ff */
[----:B------:R-:W-:Y:S05]  /*0c20*/  @P0 BRA `(.L_x_10) ;  /* 0x00000004005c0947 */ /* 0x000fea0003800000 */
[----:B------:R-:W1:Y:S01]  /*0c30*/  LDC.64 R20, c[0x0][0x628] ;  /* 0x00018a00ff147b82 */ /* 0x000e620000000a00 */
[----:B------:R-:W-:Y:S02]  /*0c40*/  IMAD.MOV.U32 R8, RZ, RZ, R18 ;  /* 0x000000ffff087224 */ /* 0x000fe400078e0012 */
[----:B------:R-:W-:-:S05]  /*0c50*/  IMAD.MOV.U32 R9, RZ, RZ, R17 ;  /* 0x000000ffff097224 */ /* 0x000fca00078e0011 */
[----:B------:R-:W2:Y:S08]  /*0c60*/  LDC R2, c[0x0][0x630] ;  /* 0x00018c00ff027b82 */ /* 0x000eb00000000800 */
[----:B------:R-:W3:Y:S01]  /*0c70*/  LDC.64 R24, c[0x0][0x620] ;  /* 0x00018800ff187b82 */ /* 0x000ee20000000a00 */
[----:B-1----:R-:W-:-:S04]  /*0c80*/  ISETP.NE.U32.AND P0, PT, R20, RZ, PT ;  /* 0x000000ff1400720c */ /* 0x002fc80003f05070 */
[----:B------:R-:W-:-:S13]  /*0c90*/  ISETP.NE.AND.EX P0, PT, R21, RZ, PT, P0 ;  /* 0x000000ff1500720c */ /* 0x000fda0003f05300 */
[----:B--23--:R-:W-:Y:S05]  /*0ca0*/  @!P0 BRA `(.L_x_11) ;  /* 0x0000000000288947 */ /* 0x00cfea0003800000 */
[----:B0-----:R-:W0:Y:S02]  /*0cb0*/  LDC R13, c[0x0][0x634] ;  /* 0x00018d00ff0d7b82 */ /* 0x001e240000000800 */
[----:B0-----:R-:W-:-:S05]  /*0cc0*/  IADD3 R13, P0, R18, R13, RZ ;  /* 0x0000000d120d7210 */ /* 0x001fca0007f1e0ff */
[----:B------:R-:W-:-:S04]  /*0cd0*/  IMAD.X R15, RZ, RZ, R17, P0 ;  /* 0x000000ffff0f7224 */ /* 0x000fc800000e0611 */
[----:B------:R-:W-:-:S04]  /*0ce0*/  IMAD.WIDE.U32 R8, R15, R20, RZ ;  /* 0x000000140f087225 */ /* 0x000fc800078e00ff */
[----:B------:R-:W-:-:S04]  /*0cf0*/  IMAD.WIDE.U32 R10, P0, R13, R21, R8 ;  /* 0x000000150d0a7225 */ /* 0x000fc80007800008 */
[----:B------:R-:W-:-:S04]  /*0d00*/  IMAD.WIDE.U32 R8, R13, R20, RZ ;  /* 0x000000140d087225 */ /* 0x000fc800078e00ff */
[----:B------:R-:W-:Y:S01]  /*0d10*/  IMAD.X R13, RZ, RZ, RZ, P0 ;  /* 0x000000ffff0d7224 */ /* 0x000fe200000e06ff */
[----:B------:R-:W-:Y:S01]  /*0d20*/  IADD3 RZ, P0, R9, R10, RZ ;  /* 0x0000000a09ff7210 */ /* 0x000fe20007f1e0ff */
[----:B------:R-:W-:-:S04]  /*0d30*/  IMAD.MOV.U32 R12, RZ, RZ, R11 ;  /* 0x000000ffff0c7224 */ /* 0x000fc800078e000b */
[----:B------:R-:W-:-:S08]  /*0d40*/  IMAD.WIDE.U32.X R8, R15, R21, R12, P0 ;  /* 0x000000150f087225 */ /* 0x000fd000000e040c */
.L_x_11:
[-CC-:B------:R-:W-:Y:S01]  /*0d50*/  SHF.R.U64 R31, R8, R2.reuse, R9.reuse ;  /* 0x00000002081f7219 */ /* 0x180fe20000001209 */
[----:B0-----:R-:W0:Y:S01]  /*0d60*/  LDC R12, c[0x0][0x618] ;  /* 0x00018600ff0c7b82 */ /* 0x001e220000000800 */
[----:B------:R-:W-:Y:S01]  /*0d70*/  SHF.R.U32.HI R7, RZ, R2, R9 ;  /* 0x00000002ff077219 */ /* 0x000fe20000011609 */
[----:B------:R-:W-:Y:S01]  /*0d80*/  ULDC UR4, c[0x0][0x150] ;  /* 0x0000540000047ab9 */ /* 0x000fe20000000800 */
[----:B------:R-:W-:Y:S01]  /*0d90*/  IADD3 R11, P0, RZ, -R31, RZ ;  /* 0x8000001fff0b7210 */ /* 0x000fe20007f1e0ff */
[----:B------:R-:W-:Y:S01]  /*0da0*/  IMAD.MOV.U32 R19, RZ, RZ, R17 ;  /* 0x000000ffff137224 */ /* 0x000fe200078e0011 */
[----:B------:R-:W-:-:S03]  /*0db0*/  I2FP.F32.U32 R2, R6 ;  /* 0x0000000600027245 */ /* 0x000fc60000201000 */
[----:B------:R-:W1:Y:S01]  /*0dc0*/  LDC.64 R26, c[0x0][0x640] ;  /* 0x00019000ff1a7b82 */ /* 0x000e620000000a00 */
[----:B------:R-:W-:Y:S02]  /*0dd0*/  IMAD.X R13, RZ, RZ, ~R7, P0 ;  /* 0x000000ffff0d7224 */ /* 0x000fe400000e0e07 */
[----:B------:R-:W-:Y:S01]  /*0de0*/  FMUL R2, R2, UR4 ;  /* 0x0000000402027c20 */ /* 0x000fe20008400000 */
[----:B------:R-:W-:Y:S01]  /*0df0*/  IMAD.WIDE.U32 R8, R11, R24, R18 ;  /* 0x000000180b087225 */ /* 0x000fe200078e0012 */
[----:B------:R-:W-:-:S03]  /*0e00*/  ULDC UR4, c[0x0][0x154] ;  /* 0x0000550000047ab9 */ /* 0x000fc60000000800 */
[----:B------:R-:W-:Y:S01]  /*0e10*/  IMAD R10, R13, R24, RZ ;  /* 0x000000180d0a7224 */ /* 0x000fe200078e02ff */
[----:B------:R-:W2:Y:S01]  /*0e20*/  LDC R7, c[0x0][0x144] ;  /* 0x00005100ff077b82 */ /* 0x000ea20000000800 */
[----:B------:R-:W3:Y:S02]  /*0e30*/  F2I.U32.TRUNC.NTZ R2, R2 ;  /* 0x0000000200027305 */ /* 0x000ee4000020f000 */
[----:B------:R-:W-:-:S04]  /*0e40*/  IMAD R11, R11, R25, R10 ;  /* 0x000000190b0b7224 */ /* 0x000fc800078e020a */
[----:B------:R-:W-:Y:S01]  /*0e50*/  IMAD.IADD R9, R9, 0x1, R11 ;  /* 0x0000000109097824 */ /* 0x000fe200078e020b */
[----:B------:R-:W4:Y:S01]  /*0e60*/  LDC R22, c[0x0][0x608] ;  /* 0x00018200ff167b82 */ /* 0x000f220000000800 */
[----:B------:R-:W-:-:S03]  /*0e70*/  IMAD.MOV.U32 R11, RZ, RZ, -0x1 ;  /* 0xffffffffff0b7424 */ /* 0x000fc600078e00ff */
[--C-:B0-----:R-:W-:Y:S02]  /*0e80*/  SHF.R.U64 R20, R8, R12, R9.reuse ;  /* 0x0000000c08147219 */ /* 0x101fe40000001209 */
[----:B------:R-:W-:Y:S02]  /*0e90*/  I2FP.F32.U32 R8, R14 ;  /* 0x0000000e00087245 */ /* 0x000fe40000201000 */
[----:B------:R-:W0:Y:S01]  /*0ea0*/  LDC R24, c[0x0][0x658] ;  /* 0x00019600ff187b82 */ /* 0x000e220000000800 */
[----:B-1----:R-:W-:Y:S01]  /*0eb0*/  ISETP.NE.U32.AND P0, PT, R26, RZ, PT ;  /* 0x000000ff1a00720c */ /* 0x002fe20003f05070 */
[----:B---3--:R-:W-:Y:S02]  /*0ec0*/  IMAD.MOV R10, RZ, RZ, -R2 ;  /* 0x000000ffff0a7224 */ /* 0x008fe400078e0a02 */
[----:B------:R-:W-:Y:S01]  /*0ed0*/  FMUL R8, R8, UR4 ;  /* 0x0000000408087c20 */ /* 0x000fe20008400000 */
[----:B------:R-:W-:Y:S02]  /*0ee0*/  SHF.R.U32.HI R9, RZ, R12, R9 ;  /* 0x0000000cff097219 */ /* 0x000fe40000011609 */
[----:B------:R-:W-:Y:S01]  /*0ef0*/  ISETP.NE.AND.EX P0, PT, R27, RZ, PT, P0 ;  /* 0x000000ff1b00720c */ /* 0x000fe20003f05300 */
[----:B------:R1:W3:Y:S01]  /*0f00*/  F2I.U32.TRUNC.NTZ R15, R8 ;  /* 0x00000008000f7305 */ /* 0x0002e2000020f000 */
[----:B------:R-:W1:Y:S01]  /*0f10*/  LDC R19, c[0x0][0x148] ;  /* 0x00005200ff137b82 */ /* 0x000e620000000800 */
[----:B--2---:R-:W-:-:S07]  /*0f20*/  IMAD R2, R7, R10, R6 ;  /* 0x0000000a07027224 */ /* 0x004fce00078e0206 */
[----:B------:R-:W2:Y:S01]  /*0f30*/  LDC R25, c[0x0][0x600] ;  /* 0x00018000ff197b82 */ /* 0x000ea20000000800 */
[-CC-:B----4-:R-:W-:Y:S02]  /*0f40*/  SHF.R.U64 R32, R20, R22.reuse, R9.reuse ;  /* 0x0000001614207219 */ /* 0x190fe40000001209 */
[----:B------:R-:W-:Y:S01]  /*0f50*/  SHF.R.U32.HI R7, RZ, R22, R9 ;  /* 0x00000016ff077219 */ /* 0x000fe20000011609 */
[----:B------:R-:W-:-:S04]  /*0f60*/  IMAD.MOV.U32 R9, RZ, RZ, 0x1 ;  /* 0x00000001ff097424 */ /* 0x000fc800078e00ff */
[----:B------:R-:W4:Y:S01]  /*0f70*/  LDC R28, c[0x0][0x648] ;  /* 0x00019200ff1c7b82 */ /* 0x000f220000000800 */
[-C--:B0-----:R-:W-:Y:S02]  /*0f80*/  SHF.L.U32 R6, R11, R24.reuse, RZ ;  /* 0x000000180b067219 */ /* 0x081fe400000006ff */
[--C-:B------:R-:W-:Y:S02]  /*0f90*/  SHF.R.U64 R22, R32, R24, R7.reuse ;  /* 0x0000001820167219 */ /* 0x100fe40000001207 */
[----:B------:R-:W-:Y:S02]  /*0fa0*/  LOP3.LUT R13, RZ, R6, RZ, 0x33, !PT ;  /* 0x00000006ff0d7212 */ /* 0x000fe400078e33ff */
[-C--:B------:R-:W-:Y:S01]  /*0fb0*/  SHF.R.U32.HI R7, RZ, R24.reuse, R7 ;  /* 0x00000018ff077219 */ /* 0x080fe20000011607 */
[----:B------:R-:W0:Y:S01]  /*0fc0*/  LDC R29, c[0x0][0x638] ;  /* 0x00018e00ff1d7b82 */ /* 0x000e220000000800 */
[----:B------:R-:W-:Y:S01]  /*0fd0*/  SHF.L.U32 R12, R9, R24, RZ ;  /* 0x00000018090c7219 */ /* 0x000fe200000006ff */
[----:B------:R-:W-:-:S06]  /*0fe0*/  IMAD.MOV.U32 R6, RZ, RZ, R22 ;  /* 0x000000ffff067224 */ /* 0x000fcc00078e0016 */
[----:B------:R-:W0:Y:S01]  /*0ff0*/  LDC R30, c[0x0][0x610] ;  /* 0x00018400ff1e7b82 */ /* 0x000e220000000800 */
[----:B-1-3--:R-:W-:Y:S05]  /*1000*/  @!P0 BRA `(.L_x_12) ;  /* 0x0000000000288947 */ /* 0x00afea0003800000 */
[----:B------:R-:W1:Y:S02]  /*1010*/  LDC R11, c[0x0][0x64c] ;  /* 0x00019300ff0b7b82 */ /* 0x000e640000000800 */
[----:B-1----:R-:W-:-:S05]  /*1020*/  IADD3 R11, P0, R22, R11, RZ ;  /* 0x0000000b160b7210 */ /* 0x002fca0007f1e0ff */
        /* <DEDUP_REMOVED lines=8> */
.L_x_12:
[----:B----4-:R-:W-:Y:S01]  /*10b0*/  SHF.R.U64 R6, R6, R28, R7 ;  /* 0x0000001c06067219 */ /* 0x010fe20000001207 */
[----:B--2---:R-:W-:Y:S01]  /*10c0*/  VIADD R7, R25, 0xffffffff ;  /* 0xffffffff19077836 */ /* 0x004fe20000000000 */
[----:B------:R-:W-:Y:S01]  /*10d0*/  LOP3.LUT R13, R32, R13, RZ, 0xc0, !PT ;  /* 0x0000000d200d7212 */ /* 0x000fe200078ec0ff */
[----:B------:R-:W-:Y:S02]  /*10e0*/  IMAD.MOV R15, RZ, RZ, -R15 ;  /* 0x000000ffff0f7224 */ /* 0x000fe400078e0a0f */
[----:B------:R-:W-:Y:S01]  /*10f0*/  IMAD.MOV R8, RZ, RZ, -R6 ;  /* 0x000000ffff087224 */ /* 0x000fe200078e0a06 */
[----:B------:R-:W-:Y:S01]  /*1100*/  LOP3.LUT R7, R20, R7, RZ, 0xc0, !PT ;  /* 0x0000000714077212 */ /* 0x000fe200078ec0ff */
[----:B------:R-:W-:Y:S02]  /*1110*/  IMAD R13, R12, R6, R13 ;  /* 0x000000060c0d7224 */ /* 0x000fe400078e020d */
[----:B------:R-:W-:Y:S02]  /*1120*/  @P1 IMAD R2, R19, R15, R14 ;  /* 0x0000000f13021224 */ /* 0x000fe400078e020e */
[----:B0-----:R-:W-:-:S02]  /*1130*/  IMAD R6, R8, R29, R22 ;  /* 0x0000001d08067224 */ /* 0x001fc400078e0216 */
[----:B------:R-:W-:Y:S02]  /*1140*/  IMAD R2, R13, R30, R2 ;  /* 0x0000001e0d027224 */ /* 0x000fe400078e0202 */
[----:B------:R-:W-:Y:S02]  /*1150*/  IMAD R19, R6, R25, R7 ;  /* 0x0000001906137224 */ /* 0x000fe400078e0207 */
[----:B------:R-:W-:-:S03]  /*1160*/  IMAD.MOV.U32 R8, RZ, RZ, 0x1 ;  /* 0x00000001ff087424 */ /* 0x000fc600078e00ff */
[----:B------:R-:W-:Y:S02]  /*1170*/  SEL R22, R19, R2, !P1 ;  /* 0x0000000213167207 */ /* 0x000fe40004800000 */
[----:B------:R-:W-:Y:S01]  /*1180*/  SEL R19, R2, R19, !P1 ;  /* 0x0000001302137207 */ /* 0x000fe20004800000 */
[----:B------:R-:W-:-:S07]  /*1190*/  IMAD.MOV.U32 R2, RZ, RZ, R31 ;  /* 0x000000ffff027224 */ /* 0x000fce00078e001f */
.L_x_10:
[----:B------:R-:W-:Y:S05]  /*11a0*/  @!P2 BRA `(.L_x_13) ;  /* 0x000000340090a947 */ /* 0x000fea0003800000 */
[----:B------:R-:W-:-:S13]  /*11b0*/  ISETP.GT.U32.AND P0, PT, R33, 0x1, PT ;  /* 0x000000012100780c */ /* 0x000fda0003f04070 */
[----:B------:R-:W-:Y:S05]  /*11c0*/  @P0 EXIT ;  /* 0x000000000000094d */ /* 0x000fea0003800000 */
.L_x_14:
[----:B------:R-:W-:-:S08]  /*11d0*/  NOP ;  /* 0x0000000000007918 */ /* 0x000fd00000000000 */
[----:B------:R-:W1:Y:S02]  /*11e0*/  USETMAXREG.TRY_ALLOC.CTAPOOL UP0, 0xe8 ;  /* 0x000000e8000079c8 */ /* 0x000e640008000600 */
[----:B-1----:R-:W-:-:S13]  /*11f0*/  PLOP3.LUT P0, PT, PT, PT, UP0, 0x80, 0x0 ;  /* 0x000000000000781c */ /* 0x002fda0003f0f008 */
[----:B------:R-:W-:Y:S05]  /*1200*/  @!P0 BRA `(.L_x_14) ;  /* 0xfffffffc00f08947 */ /* 0x000fea000383ffff */
[----:B------:R-:W-:-:S13]  /*1210*/  LOP3.LUT P0, RZ, R8, 0xff, RZ, 0xc0, !PT ;  /* 0x000000ff08ff7812 */ /* 0x000fda000780c0ff */
[----:B------:R-:W-:Y:S05]  /*1220*/  @!P0 EXIT ;  /* 0x000000000000894d */ /* 0x000fea0003800000 */
[----:B------:R-:W1:Y:S01]  /*1230*/  S2UR UR4, SR_CgaCtaId ;  /* 0x00000000000479c3 */ /* 0x000e620000008800 */
[----:B------:R-:W-:Y:S01]  /*1240*/  VIADD R6, R5, 0xffffffff ;  /* 0xffffffff05067836 */ /* 0x000fe20000000000 */
[----:B------:R-:W-:Y:S01]  /*1250*/  SHF.R.S32.HI R0, RZ, 0x1f, R3 ;  /* 0x0000001fff007819 */ /* 0x000fe20000011403 */
[----:B------:R-:W-:Y:S01]  /*1260*/  UMOV UR41, 0x400 ;  /* 0x0000040000297882 */ /* 0x000fe20000000000 */
[----:B------:R-:W-:Y:S01]  /*1270*/  UISETP.LT.AND UP0, UPT, UR40, 0x1, UPT ;  /* 0x000000012800788c */ /* 0x000fe2000bf01270 */
[----:B------:R-:W-:Y:S01]  /*1280*/  LOP3.LUT R70, R16, 0x1, RZ, 0xfc, !PT ;  /* 0x0000000110467812 */ /* 0x000fe200078efcff */
[----:B------:R-:W-:Y:S01]  /*1290*/  ULDC UR6, c[0x0][0x284] ;  /* 0x0000a10000067ab9 */ /* 0x000fe20000000800 */
[----:B------:R-:W-:Y:S01]  /*12a0*/  R2UR UR42, R6 ;  /* 0x00000000062a72ca */ /* 0x000fe200000e0000 */
[----:B------:R-:W-:Y:S01]  /*12b0*/  USEL UR43, UR40, 0x1, UP0 ;  /* 0x00000001282b7887 */ /* 0x000fe20008000000 */
[CC--:B------:R-:W-:Y:S01]  /*12c0*/  LEA.HI R4, R0.reuse, R3.reuse, RZ, 0x2 ;  /* 0x0000000300047211 */ /* 0x0c0fe200078f10ff */
[----:B------:R-:W-:Y:S01]  /*12d0*/  USHF.L.U32 UR46, UR40, 0x1, URZ ;  /* 0x00000001282e7899 */ /* 0x000fe2000800063f */
[----:B------:R-:W-:Y:S01]  /*12e0*/  LEA.HI R0, R0, R3, RZ, 0x5 ;  /* 0x0000000300007211 */ /* 0x000fe200078f28ff */
[----:B------:R-:W-:Y:S01]  /*12f0*/  UIADD3 UR43, -UR43, UR40, URZ ;  /* 0x000000282b2b7290 */ /* 0x000fe2000fffe13f */
[----:B------:R-:W-:-:S02]  /*1300*/  SHF.R.S32.HI R58, RZ, 0x2, R4 ;  /* 0x00000002ff3a7819 */ /* 0x000fc40000011404 */
[----:B------:R-:W-:Y:S02]  /*1310*/  SHF.R.S32.HI R5, RZ, 0x1f, R4 ;  /* 0x0000001fff057819 */ /* 0x000fe40000011404 */
[----:B------:R-:W-:Y:S02]  /*1320*/  LOP3.LUT R60, R4, 0xfffffffc, RZ, 0xc0, !PT ;  /* 0xfffffffc043c7812 */ /* 0x000fe400078ec0ff */
[----:B------:R-:W-:Y:S01]  /*1330*/  LEA.HI R5, R5, R58, RZ, 0x3 ;  /* 0x0000003a05057211 */ /* 0x000fe200078f18ff */
[----:B------:R-:W-:Y:S01]  /*1340*/  USHF.L.U32 UR42, UR42, 0x3, URZ ;  /* 0x000000032a2a7899 */ /* 0x000fe2000800063f */
[----:B------:R-:W-:Y:S01]  /*1350*/  ISETP.NE.AND P0, PT, R6, RZ, PT ;  /* 0x000000ff0600720c */ /* 0x000fe20003f05270 */
[----:B------:R-:W-:Y:S01]  /*1360*/  IMAD.IADD R60, R3, 0x1, -R60 ;  /* 0x00000001033c7824 */ /* 0x000fe200078e0a3c */
[----:B------:R-:W-:Y:S01]  /*1370*/  LOP3.LUT R5, R5, 0xfffffff8, RZ, 0xc0, !PT ;  /* 0xfffffff805057812 */ /* 0x000fe200078ec0ff */
[----:B-1----:R-:W-:Y:S01]  /*1380*/  ULEA UR41, UR4, UR41, 0x18 ;  /* 0x0000002904297291 */ /* 0x002fe2000f8ec03f */
[----:B------:R-:W-:Y:S01]  /*1390*/  SEL R71, RZ, 0x1, P0 ;  /* 0x00000001ff477807 */ /* 0x000fe20000000000 */
[----:B------:R-:W-:-:S02]  /*13a0*/  IMAD.U32 R62, RZ, RZ, UR42 ;  /* 0x0000002aff3e7e24 */ /* 0x000fc4000f8e00ff */
[----:B------:R-:W-:Y:S01]  /*13b0*/  UIADD3 UR47, UR41, 0x70, URZ ;  /* 0x00000070292f7890 */ /* 0x000fe2000fffe03f */
[----:B------:R-:W-:Y:S01]  /*13c0*/  IMAD.IADD R58, R58, 0x1, -R5 ;  /* 0x000000013a3a7824 */ /* 0x000fe200078e0a05 */
[----:B------:R-:W-:Y:S01]  /*13d0*/  UIADD3 UR4, UR41, 0x6180, URZ ;  /* 0x0000618029047890 */ /* 0x000fe2000fffe03f */
[----:B------:R-:W-:Y:S01]  /*13e0*/  SHF.R.S32.HI R5, RZ, 0x5, R0 ;  /* 0x00000005ff057819 */ /* 0x000fe20000011400 */
[----:B------:R-:W-:Y:S01]  /*13f0*/  UIADD3 UR5, UR41, 0x180, URZ ;  /* 0x0000018029057890 */ /* 0x000fe2000fffe03f */
[C---:B------:R-:W-:Y:S01]  /*1400*/  LOP3.LUT R64, R62.reuse, 0x8, RZ, 0xc0, !PT ;  /* 0x000000083e407812 */ /* 0x040fe200078ec0ff */
[----:B------:R-:W-:Y:S01]  /*1410*/  USHF.R.U32.HI UR4, URZ, 0x4, UR4 ;  /* 0x000000043f047899 */ /* 0x000fe20008011604 */
[--C-:B------:R-:W-:Y:S01]  /*1420*/  SHF.R.S32.HI R59, RZ, 0x1f, R58.reuse ;  /* 0x0000001fff3b7819 */ /* 0x100fe2000001143a */
[----:B------:R-:W-:Y:S01]  /*1430*/  USHF.R.U32.HI UR5, URZ, 0x4, UR5 ;  /* 0x000000043f057899 */ /* 0x000fe20008011605 */
[C-C-:B------:R-:W-:Y:S01]  /*1440*/  IMAD R65, R5.reuse, -0x10, -R58.reuse ;  /* 0xfffffff005417824 */ /* 0x140fe200078e0a3a */
[----:B------:R-:W-:Y:S01]  /*1450*/  ULOP3.LUT UR4, UR4, 0x3fff, URZ, 0xc0, !UPT ;  /* 0x00003fff04047892 */ /* 0x000fe2000f8ec03f */
[----:B------:R-:W-:Y:S01]  /*1460*/  IMAD.U32 R61, RZ, RZ, UR47 ;  /* 0x0000002fff3d7e24 */ /* 0x000fe2000f8e00ff */
[----:B------:R-:W-:Y:S01]  /*1470*/  ULOP3.LUT UR5, UR5, 0x3fff, URZ, 0xc0, !UPT ;  /* 0x00003fff05057892 */ /* 0x000fe2000f8ec03f */
[----:B------:R-:W-:Y:S01]  /*1480*/  IMAD.WIDE R58, R5, 0x10, R58 ;  /* 0x00000010053a7825 */ /* 0x000fe200078e023a */
[----:B------:R-:W-:Y:S01]  /*1490*/  LOP3.LUT R62, R62, 0x8, RZ, 0xc, !PT ;  /* 0x000000083e3e7812 */ /* 0x000fe200078e0cff */
[----:B------:R-:W-:Y:S01]  /*14a0*/  ULOP3.LUT UR44, UR4, 0x10000, URZ, 0xfc, !UPT ;  /* 0x00010000042c7892 */ /* 0x000fe2000f8efc3f */
[----:B------:R-:W-:Y:S01]  /*14b0*/  LOP3.LUT R64, R64, 0x18, RZ, 0x3c, !PT ;  /* 0x0000001840407812 */ /* 0x000fe200078e3cff */
[----:B------:R-:W-:Y:S01]  /*14c0*/  VIADD R63, R61, UR42 ;  /* 0x0000002a3d3f7c36 */ /* 0x000fe20008000000 */
[----:B------:R-:W-:Y:S01]  /*14d0*/  ULOP3.LUT UR45, UR5, 0x10000, URZ, 0xfc, !UPT ;  /* 0x00010000052d7892 */ /* 0x000fe2000f8efc3f */
[----:B------:R-:W-:-:S11]  /*14e0*/  VIADD R65, R65, UR6 ;  /* 0x0000000641417c36 */ /* 0x000fd60008000000 */
.L_x_98:
[----:B------:R-:W-:Y:S01]  /*14f0*/  SHF.L.U32 R0, R71, 0x1f, RZ ;  /* 0x0000001f47007819 */ /* 0x000fe200000006ff */
[----:B------:R-:W-:Y:S02]  /*1500*/  ULDC UR4, c[0x0][0x28c] ;  /* 0x0000a30000047ab9 */ /* 0x000fe40000000800 */
[----:B------:R-:W-:Y:S01]  /*1510*/  ISETP.LT.AND P1, PT, RZ, UR4, PT ;  /* 0x00000004ff007c0c */ /* 0x000fe2000bf21270 */
[----:B-1----:R-:W1:Y:S02]  /*1520*/  SYNCS.PHASECHK.TRANS64.TRYWAIT P0, [R61+UR42], R0 ;  /* 0x000000003d0075a7 */ /* 0x002e64000800016a */
[----:B-1-34-:R-:W-:Y:S10]  /*1530*/  @!P0 BRA `(.L_x_15) ;  /* 0x0000004000e48947 */ /* 0x01aff40003800000 */
.L_x_122:
[----:B------:R-:W-:Y:S05]  /*1540*/  @P1 BRA `(.L_x_16) ;  /* 0x0000000000401947 */ /* 0x000fea0003800000 */
[----:B-1----:R-:W-:Y:S01]  /*1550*/  MOV R0, 0x0 ;  /* 0x0000000000007802 */ /* 0x002fe20000000f00 */
[----:B------:R-:W-:Y:S01]  /*1560*/  ULDC.64 UR4, c[0x4][0x68] ;  /* 0x01001a0000047ab9 */ /* 0x000fe20000000a00 */
[----:B------:R-:W-:Y:S01]  /*1570*/  ULDC.64 UR6, c[0x4][0x8] ;  /* 0x0100020000067ab9 */ /* 0x000fe20000000a00 */
[----:B------:R-:W-:Y:S01]  /*1580*/  IMAD.U32 R4, RZ, RZ, UR4 ;  /* 0x00000004ff047e24 */ /* 0x000fe2000f8e00ff */
[----:B------:R1:W2:Y:S01]  /*1590*/  LDC.64 R14, c[0x4][R0] ;  /* 0x01000000000e7b82 */ /* 0x0002a20000000a00 */
[----:B------:R-:W-:Y:S01]  /*15a0*/  IMAD.U32 R5, RZ, RZ, UR5 ;  /* 0x00000005ff057e24 */ /* 0x000fe2000f8e00ff */
[----:B------:R-:W-:Y:S01]  /*15b0*/  ULDC.64 UR4, c[0x4][0x70] ;  /* 0x01001c0000047ab9 */ /* 0x000fe20000000a00 */
[----:B------:R-:W-:Y:S02]  /*15c0*/  IMAD.U32 R10, RZ, RZ, UR6 ;  /* 0x00000006ff0a7e24 */ /* 0x000fe4000f8e00ff */
[----:B------:R-:W-:Y:S02]  /*15d0*/  IMAD.U32 R6, RZ, RZ, UR4 ;  /* 0x00000004ff067e24 */ /* 0x000fe4000f8e00ff */
[----:B------:R-:W-:-:S02]  /*15e0*/  IMAD.U32 R7, RZ, RZ, UR5 ;  /* 0x00000005ff077e24 */ /* 0x000fc4000f8e00ff */
[----:B------:R-:W-:Y:S02]  /*15f0*/  IMAD.U32 R11, RZ, RZ, UR7 ;  /* 0x00000007ff0b7e24 */ /* 0x000fe4000f8e00ff */
[----:B------:R-:W-:Y:S02]  /*1600*/  IMAD.MOV.U32 R8, RZ, RZ, 0x1e1 ;  /* 0x000001e1ff087424 */ /* 0x000fe400078e00ff */
[----:B0-----:R-:W-:Y:S02]  /*1610*/  IMAD.MOV.U32 R12, RZ, RZ, 0x1 ;  /* 0x00000001ff0c7424 */ /* 0x001fe400078e00ff */
[----:B-1----:R-:W-:-:S07]  /*1620*/  IMAD.MOV.U32 R13, RZ, RZ, RZ ;  /* 0x000000ffff0d7224 */ /* 0x002fce00078e00ff */
[----:B------:R-:W-:-:S07]  /*1630*/  LEPC R20, `(.L_x_16) ;  /* 0x000000001014794e */ /* 0x000fce0000000000 */
[----:B--2--5:R-:W-:Y:S05]  /*1640*/  CALL.ABS.NOINC R14 ;  /* 0x000000000e007343 */ /* 0x024fea0003c00000 */
.L_x_16:
[----:B------:R-:W-:-:S13]  /*1650*/  ISETP.NE.AND P0, PT, R70, 0x3, PT ;  /* 0x000000034600780c */ /* 0x000fda0003f05270 */
[----:B------:R-:W-:Y:S05]  /*1660*/  @!P0 BRA `(.L_x_17) ;  /* 0x0000000000048947 */ /* 0x000fea0003800000 */
[----:B------:R-:W-:Y:S01]  /*1670*/  BPT.TRAP 0x1 ;  /* 0x000000040000795c */ /* 0x000fe20000300000 */
.L_x_17:
[----:B------:R-:W-:Y:S02]  /*1680*/  IMAD.U32 R3, RZ, RZ, UR38 ;  /* 0x00000026ff037e24 */ /* 0x000fe4000f8e00ff */
[----:B-1----:R-:W-:-:S03]  /*1690*/  IMAD.U32 R0, RZ, RZ, UR39 ;  /* 0x00000027ff007e24 */ /* 0x002fc6000f8e00ff */
[----:B------:R-:W-:Y:S02]  /*16a0*/  LEA R3, R3, UR41, 0x3 ;  /* 0x0000002903037c11 */ /* 0x000fe4000f8e18ff */
[----:B------:R-:W-:-:S04]  /*16b0*/  SHF.L.U32 R0, R0, 0x1f, RZ ;  /* 0x0000001f00007819 */ /* 0x000fc800000006ff */
[----:B------:R1:W2:Y:S01]  /*16c0*/  SYNCS.PHASECHK.TRANS64.TRYWAIT P1, [R3+URZ], R0 ;  /* 0x00000000030075a7 */ /* 0x0002a2000802017f */
[----:B------:R-:W-:Y:S05]  /*16d0*/  @!P0 BRA `(.L_x_18) ;  /* 0x0000000000048947 */ /* 0x000fea0003800000 */
[----:B------:R-:W-:Y:S01]  /*16e0*/  BPT.TRAP 0x1 ;  /* 0x000000040000795c */ /* 0x000fe20000300000 */
.L_x_18:
[----:B--2---:R-:W-:Y:S05]  /*16f0*/  @P1 BRA `(.L_x_19) ;  /* 0x0000000000081947 */ /* 0x004fea0003800000 */
[----:B------:R-:W2:Y:S02]  /*1700*/  SYNCS.PHASECHK.TRANS64.TRYWAIT P1, [R3+URZ], R0 ;  /* 0x00000000030075a7 */ /* 0x000ea4000802017f */
[----:B--2---:R-:W-:Y:S05]  /*1710*/  @!P1 BRA `(.L_x_20) ;  /* 0x0000004000809947 */ /* 0x004fea0003800000 */
.L_x_19:
[----:B------:R-:W-:Y:S05]  /*1720*/  WARPSYNC.ALL ;  /* 0x0000000000007948 */ /* 0x000fea0003800000 */
[----:B------:R-:W-:Y:S01]  /*1730*/  ULEA UR4, UR38, UR45, 0x8 ;  /* 0x0000002d26047291 */ /* 0x000fe2000f8e403f */
[----:B------:R-:W-:Y:S01]  /*1740*/  WARPGROUP.ARRIVE ;  /* 0x00000000000079c5 */ /* 0x000fe20000000000 */
[----:B------:R-:W-:Y:S01]  /*1750*/  ULEA UR6, UR38, UR44, 0x8 ;  /* 0x0000002c26067291 */ /* 0x000fe2000f8e403f */
[----:B-12---:R-:W-:Y:S01]  /*1760*/  IMAD.U32 R0, RZ, RZ, UR43 ;  /* 0x0000002bff007e24 */ /* 0x006fe2000f8e00ff */
[----:B------:R-:W-:Y:S01]  /*1770*/  UMOV UR5, 0x80000020 ;  /* 0x8000002000057882 */ /* 0x000fe20000000000 */
[----:B------:R-:W-:-:S03]  /*1780*/  UMOV UR7, 0x80000020 ;  /* 0x8000002000077882 */ /* 0x000fc60000000000 */
[----:B------:R-:W-:-:S03]  /*1790*/  ISETP.GE.AND P1, PT, R0, 0x1, PT ;  /* 0x000000010000780c */ /* 0x000fc60003f26270 */
[----:B------:R-:W-:Y:S01]  /*17a0*/  HGMMA.64x64x16.F32 R24, gdesc[UR4], RZ, !UPT, gsb0 ;  /* 0x00e00000041879f0 */ /* 0x000fe2000c0008ff */
[----:B------:R-:W-:Y:S02]  /*17b0*/  UIADD3 UR4, UR4, 0x2, URZ ;  /* 0x0000000204047890 */ /* 0x000fe4000fffe03f */
[----:B------:R-:W-:Y:S01]  /*17c0*/  UIADD3 UR6, UR6, 0x2, URZ ;  /* 0x0000000206067890 */ /* 0x000fe2000fffe03f */
[----:B------:R-:W-:Y:S01]  /*17d0*/  UMOV UR5, 0x80000020 ;  /* 0x8000002000057882 */ /* 0x000fe20000000000 */
[----:B------:R-:W-:Y:S01]  /*17e0*/  UMOV UR7, 0x80000020 ;  /* 0x8000002000077882 */ /* 0x000fe20000000000 */
[----:B------:R-:W-:Y:S02]  /*17f0*/  WARPGROUP.DEPBAR.LE gsb0, 0x0 ;  /* 0x00008000000079c5 */ /* 0x000fe40000010000 */
[----:B------:R-:W-:-:S06]  /*1800*/  WARPGROUP.ARRIVE ;  /* 0x00000000000079c5 */ /* 0x000fcc0000000000 */
[----:B------:R-:W-:Y:S03]  /*1810*/  HGMMA.64x64x16.F32 R24, gdesc[UR4], R24, gsb0 ;  /* 0x00e00000041879f0 */ /* 0x000fe60008000818 */
[----:B------:R-:W-:Y:S02]  /*1820*/  WARPGROUP.DEPBAR.LE gsb0, 0x0 ;  /* 0x00008000000079c5 */ /* 0x000fe40000010000 */
[----:B------:R-:W-:Y:S05]  /*1830*/  @!P1 BRA `(.L_x_21) ;  /* 0x0000000000d09947 */ /* 0x000fea0003800000 */
[----:B------:R-:W-:Y:S01]  /*1840*/  UIADD3 UR4, UR38, 0x1, URZ ;  /* 0x0000000126047890 */ /* 0x000fe2000fffe03f */
[----:B------:R-:W-:Y:S01]  /*1850*/  IMAD.U32 R0, RZ, RZ, UR43 ;  /* 0x0000002bff007e24 */ /* 0x000fe2000f8e00ff */
[----:B------:R-:W-:Y:S02]  /*1860*/  UMOV UR9, UR38 ;  /* 0x0000002600097c82 */ /* 0x000fe40008000000 */
[----:B------:R-:W-:-:S04]  /*1870*/  UISETP.NE.AND UP0, UPT, UR4, 0x6, UPT ;  /* 0x000000060400788c */ /* 0x000fc8000bf05270 */
[----:B------:R-:W-:Y:S02]  /*1880*/  USEL UR5, URZ, 0x1, UP0 ;  /* 0x000000013f057887 */ /* 0x000fe40008000000 */
[----:B------:R-:W-:Y:S02]  /*1890*/  USEL UR8, UR4, URZ, UP0 ;  /* 0x0000003f04087287 */ /* 0x000fe40008000000 */
[----:B------:R-:W-:-:S06]  /*18a0*/  ULOP3.LUT UR5, UR39, UR5, URZ, 0x3c, !UPT ;  /* 0x0000000527057292 */ /* 0x000fcc000f8e3c3f */
[----:B------:R-:W-:-:S07]  /*18b0*/  IMAD.U32 R5, RZ, RZ, UR5 ;  /* 0x00000005ff057e24 */ /* 0x000fce000f8e00ff */
.L_x_28:
[----:B-12---:R-:W-:Y:S05]  /*18c0*/  @!P0 BRA `(.L_x_22) ;  /* 0x0000000000048947 */ /* 0x006fea0003800000 */
[----:B------:R-:W-:Y:S01]  /*18d0*/  BPT.TRAP 0x1 ;  /* 0x000000040000795c */ /* 0x000fe20000300000 */
.L_x_22:
[----:B------:R-:W-:Y:S01]  /*18e0*/  ULEA UR4, UR8, UR41, 0x3 ;  /* 0x0000002908047291 */ /* 0x000fe2000f8e183f */
[----:B------:R-:W-:-:S08]  /*18f0*/  SHF.L.U32 R3, R5, 0x1f, RZ ;  /* 0x0000001f05037819 */ /* 0x000fd000000006ff */
[----:B------:R1:W2:Y:S01]  /*1900*/  SYNCS.PHASECHK.TRANS64.TRYWAIT P1, [UR4], R3 ;  /* 0x00000003ff0075a7 */ /* 0x0002a20008020144 */
[----:B------:R-:W-:Y:S05]  /*1910*/  @!P0 BRA `(.L_x_23) ;  /* 0x0000000000048947 */ /* 0x000fea0003800000 */
[----:B------:R-:W-:Y:S01]  /*1920*/  BPT.TRAP 0x1 ;  /* 0x000000040000795c */ /* 0x000fe20000300000 */
.L_x_23:
[----:B--2---:R-:W-:Y:S05]  /*1930*/  @P1 BRA `(.L_x_24) ;  /* 0x0000000000081947 */ /* 0x004fea0003800000 */
[----:B------:R-:W2:Y:S02]  /*1940*/  SYNCS.PHASECHK.TRANS64.TRYWAIT P1, [UR4], R3 ;  /* 0x00000003ff0075a7 */ /* 0x000ea40008020144 */
[----:B--2---:R-:W-:Y:S05]  /*1950*/  @!P1 BRA `(.L_x_25) ;  /* 0x0000004000049947 */ /* 0x004fea0003800000 */
.L_x_24:
[----:B------:R-:W-:Y:S01]  /*1960*/  ULEA UR4, UR8, UR45, 0x8 ;  /* 0x0000002d08047291 */ /* 0x000fe2000f8e403f */
[----:B------:R-:W-:Y:S01]  /*1970*/  WARPGROUP.ARRIVE ;  /* 0x00000000000079c5 */ /* 0x000fe20000000000 */
[----:B------:R-:W-:Y:S01]  /*1980*/  ULEA UR6, UR8, UR44, 0x8 ;  /* 0x0000002c08067291 */ /* 0x000fe2000f8e403f */
[----:B------:R-:W-:Y:S01]  /*1990*/  UMOV UR5, 0x80000020 ;  /* 0x8000002000057882 */ /* 0x000fe20000000000 */
[----:B------:R-:W-:-:S07]  /*19a0*/  UMOV UR7, 0x80000020 ;  /* 0x8000002000077882 */ /* 0x000fce0000000000 */
[----:B------:R-:W-:Y:S01]  /*19b0*/  HGMMA.64x64x16.F32 R24, gdesc[UR4], R24, gsb0 ;  /* 0x00e00000041879f0 */ /* 0x000fe20008000818 */
        /* <DEDUP_REMOVED lines=9> */
[----:B------:R-:W-:Y:S01]  /*1a50*/  BPT.TRAP 0x1 ;  /* 0x000000040000795c */ /* 0x000fe20000300000 */
.L_x_26:
[----:B------:R-:W-:Y:S01]  /*1a60*/  ULEA UR4, UR9, UR41, 0x3 ;  /* 0x0000002909047291 */ /* 0x000fe2000f8e183f */
[----:B------:R-:W-:-:S03]  /*1a70*/  ISETP.GT.U32.AND P1, PT, R16, 0x1, PT ;  /* 0x000000011000780c */ /* 0x000fc60003f24070 */
[----:B------:R-:W-:-:S04]  /*1a80*/  UIADD3 UR4, UR4, 0x30, URZ ;  /* 0x0000003004047890 */ /* 0x000fc8000fffe03f */
[----:B------:R-:W-:-:S09]  /*1a90*/  UPRMT UR4, URZ, 0x654, UR4 ;  /* 0x000006543f047896 */ /* 0x000fd20008000004 */
[----:B------:R-:W-:Y:S01]  /*1aa0*/  SYNCS.ARRIVE.TRANS64.RED.A1T0 RZ, [UR4], RZ ;  /* 0x000000ffffff79a7 */ /* 0x000fe20008100404 */
[----:B------:R-:W-:Y:S05]  /*1ab0*/  @P1 BRA `(.L_x_27) ;  /* 0x0000000000041947 */ /* 0x000fea0003800000 */
[----:B------:R-:W-:Y:S01]  /*1ac0*/  BPT.TRAP 0x1 ;  /* 0x000000040000795c */ /* 0x000fe20000300000 */
.L_x_27:
[----:B------:R-:W-:Y:S01]  /*1ad0*/  UIADD3 UR8, UR8, 0x1, URZ ;  /* 0x0000000108087890 */ /* 0x000fe2000fffe03f */
[C---:B------:R-:W-:Y:S01]  /*1ae0*/  ISETP.GT.AND P1, PT, R0.reuse, 0x1, PT ;  /* 0x000000010000780c */ /* 0x040fe20003f24270 */
[----:B------:R-:W-:Y:S01]  /*1af0*/  UIADD3 UR9, UR9, 0x1, URZ ;  /* 0x0000000109097890 */ /* 0x000fe2000fffe03f */
[----:B------:R-:W-:Y:S01]  /*1b00*/  VIADD R0, R0, 0xffffffff ;  /* 0xffffffff00007836 */ /* 0x000fe20000000000 */
[----:B------:R-:W-:Y:S02]  /*1b10*/  UISETP.NE.AND UP0, UPT, UR8, 0x6, UPT ;  /* 0x000000060800788c */ /* 0x000fe4000bf05270 */
[----:B------:R-:W-:Y:S02]  /*1b20*/  UISETP.NE.AND UP1, UPT, UR9, 0x6, UPT ;  /* 0x000000060900788c */ /* 0x000fe4000bf25270 */
[----:B------:R-:W-:Y:S02]  /*1b30*/  USEL UR4, URZ, 0x1, UP0 ;  /* 0x000000013f047887 */ /* 0x000fe40008000000 */
[----:B------:R-:W-:-:S02]  /*1b40*/  USEL UR8, UR8, URZ, UP0 ;  /* 0x0000003f08087287 */ /* 0x000fc40008000000 */
[----:B------:R-:W-:Y:S02]  /*1b50*/  USEL UR9, UR9, URZ, UP1 ;  /* 0x0000003f09097287 */ /* 0x000fe40008800000 */
[----:B------:R-:W-:Y:S01]  /*1b60*/  LOP3.LUT R5, R5, UR4, RZ, 0x3c, !PT ;  /* 0x0000000405057c12 */ /* 0x000fe2000f8e3cff */
[----:B------:R-:W-:Y:S09]  /*1b70*/  @P1 BRA `(.L_x_28) ;  /* 0xfffffffc00501947 */ /* 0x000ff2000383ffff */
.L_x_21:
[----:B------:R-:W3:Y:S01]  /*1b80*/  LDC R0, c[0x0][0x28c] ;  /* 0x0000a300ff007b82 */ /* 0x000ee20000000800 */
[----:B------:R4:W-:Y:S01]  /*1b90*/  SYNCS.ARRIVE.TRANS64.A1T0 RZ, [R62+UR47], RZ ;  /* 0x000000ff3eff79a7 */ /* 0x0009e2000810002f */
[----:B---3--:R-:W-:-:S13]  /*1ba0*/  ISETP.GE.AND P1, PT, R0, 0x1, PT ;  /* 0x000000010000780c */ /* 0x008fda0003f26270 */
[----:B----4-:R-:W-:Y:S05]  /*1bb0*/  @!P1 BRA `(.L_x_29) ;  /* 0x0000000000349947 */ /* 0x010fea0003800000 */
[----:B------:R-:W-:Y:S05]  /*1bc0*/  @!P0 BRA `(.L_x_30) ;  /* 0x0000000000048947 */ /* 0x000fea0003800000 */
[----:B------:R-:W-:Y:S01]  /*1bd0*/  BPT.TRAP 0x1 ;  /* 0x000000040000795c */ /* 0x000fe20000300000 */
.L_x_30:
[----:B------:R-:W-:Y:S01]  /*1be0*/  UIADD3 UR6, UR43, UR38, URZ ;  /* 0x000000262b067290 */ /* 0x000fe2000fffe03f */
[----:B------:R-:W-:-:S03]  /*1bf0*/  ISETP.GT.U32.AND P0, PT, R16, 0x1, PT ;  /* 0x000000011000780c */ /* 0x000fc60003f04070 */
[----:B------:R-:W-:-:S04]  /*1c00*/  UIMAD.WIDE.U32 UR4, UR6, -0x55555555, URZ ;  /* 0xaaaaaaab060478a5 */ /* 0x000fc8000f8e003f */
[----:B------:R-:W-:-:S04]  /*1c10*/  USHF.R.U32.HI UR4, URZ, 0x2, UR5 ;  /* 0x000000023f047899 */ /* 0x000fc80008011605 */
[----:B------:R-:W-:-:S04]  /*1c20*/  UIMAD UR6, UR4, -0x6, UR6 ;  /* 0xfffffffa040678a4 */ /* 0x000fc8000f8e0206 */
[----:B------:R-:W-:-:S04]  /*1c30*/  ULEA UR6, UR6, UR41, 0x3 ;  /* 0x0000002906067291 */ /* 0x000fc8000f8e183f */
[----:B------:R-:W-:-:S04]  /*1c40*/  UIADD3 UR6, UR6, 0x30, URZ ;  /* 0x0000003006067890 */ /* 0x000fc8000fffe03f */
[----:B------:R-:W-:-:S09]  /*1c50*/  UPRMT UR6, URZ, 0x654, UR6 ;  /* 0x000006543f067896 */ /* 0x000fd20008000006 */
[----:B------:R-:W-:Y:S01]  /*1c60*/  SYNCS.ARRIVE.TRANS64.RED.A1T0 RZ, [UR6], RZ ;  /* 0x000000ffffff79a7 */ /* 0x000fe20008100406 */
[----:B------:R-:W-:Y:S05]  /*1c70*/  @P0 BRA `(.L_x_29) ;  /* 0x0000000000040947 */ /* 0x000fea0003800000 */
[----:B------:R-:W-:Y:S01]  /*1c80*/  BPT.TRAP 0x1 ;  /* 0x000000040000795c */ /* 0x000fe20000300000 */
.L_x_29:
[----:B------:R-:W-:Y:S01]  /*1c90*/  SHF.L.U32 R0, R71, 0x1f, RZ ;  /* 0x0000001f47007819 */ /* 0x000fe200000006ff */
[----:B------:R-:W-:Y:S01]  /*1ca0*/  UIADD3 UR38, UR46, UR38, URZ ;  /* 0x000000262e267290 */ /* 0x000fe2000fffe03f */
[----:B------:R-:W3:Y:S01]  /*1cb0*/  LDC R7, c[0x0][0x288] ;  /* 0x0000a200ff077b82 */ /* 0x000ee20000000800 */
[----:B------:R-:W-:Y:S01]  /*1cc0*/  UISETP.GE.U32.AND UP1, UPT, UR46, 0x6, UPT ;  /* 0x000000062e00788c */ /* 0x000fe2000bf26070 */
[----:B------:R-:W-:Y:S01]  /*1cd0*/  IMAD.SHL.U32 R8, R60, 0x2, RZ ;  /* 0x000000023c087824 */ /* 0x000fe200078e00ff */
[----:B------:R-:W-:Y:S02]  /*1ce0*/  UISETP.GT.U32.AND UP0, UPT, UR38, 0x5, UPT ;  /* 0x000000052600788c */ /* 0x000fe4000bf04070 */
[----:B------:R-:W-:Y:S02]  /*1cf0*/  UIMAD.WIDE.U32 UR4, UR38, -0x55555555, URZ ;  /* 0xaaaaaaab260478a5 */ /* 0x000fe4000f8e003f */
[----:B------:R-:W-:Y:S01]  /*1d00*/  UISETP.LT.U32.AND UP0, UPT, UR46, 0x6, UP0 ;  /* 0x000000062e00788c */ /* 0x000fe20008701070 */
[----:B------:R-:W4:Y:S01]  /*1d10*/  SYNCS.PHASECHK.TRANS64.TRYWAIT P0, [R61+UR42+0x10], R0 ;  /* 0x000010003d0075a7 */ /* 0x000f22000800016a */
[----:B------:R-:W-:Y:S01]  /*1d20*/  USHF.R.U32.HI UR4, URZ, 0x2, UR5 ;  /* 0x000000023f047899 */ /* 0x000fe20008011605 */
[----:B------:R-:W-:Y:S01]  /*1d30*/  SHF.R.S32.HI R9, RZ, 0x1f, R8 ;  /* 0x0000001fff097819 */ /* 0x000fe20000011408 */
[----:B------:R-:W-:-:S02]  /*1d40*/  USEL UR6, URZ, 0x1, !UP0 ;  /* 0x000000013f067887 */ /* 0x000fc4000c000000 */
[----:B------:R-:W-:Y:S02]  /*1d50*/  UIMAD UR38, UR4, -0x6, UR38 ;  /* 0xfffffffa042678a4 */ /* 0x000fe4000f8e0226 */
[----:B------:R-:W-:-:S04]  /*1d60*/  ULOP3.LUT UR39, UR39, UR6, URZ, 0x3c, !UPT ;  /* 0x0000000627277292 */ /* 0x000fc8000f8e3c3f */
[----:B------:R-:W-:Y:S01]  /*1d70*/  @UP1 ULOP3.LUT UR39, UR39, 0x1, UR4, 0x78, !UPT ;  /* 0x0000000127271892 */ /* 0x000fe2000f8e7804 */
[----:B---34-:R-:W-:Y:S11]  /*1d80*/  @!P0 BRA `(.L_x_31) ;  /* 0x0000003c00108947 */ /* 0x018ff60003800000 */
.L_x_123:
[----:B---3--:R-:W-:Y:S01]  /*1d90*/  IMAD.SHL.U32 R0, R19, 0x40, RZ ;  /* 0x0000004013007824 */ /* 0x008fe200078e00ff */
[----:B------:R-:W-:Y:S01]  /*1da0*/  ULDC UR6, c[0x0][0x284] ;  /* 0x0000a10000067ab9 */ /* 0x000fe20000000800 */
[----:B------:R-:W-:Y:S01]  /*1db0*/  IMAD.SHL.U32 R14, R22, 0x40, RZ ;  /* 0x00000040160e7824 */ /* 0x000fe200078e00ff */
[----:B------:R-:W-:Y:S01]  /*1dc0*/  SHF.R.S32.HI R11, RZ, 0x1f, R2 ;  /* 0x0000001fff0b7819 */ /* 0x000fe20000011402 */
[----:B------:R-:W-:Y:S01]  /*1dd0*/  ULDC.64 UR4, c[0x0][0x5d0] ;  /* 0x0001740000047ab9 */ /* 0x000fe20000000a00 */
[----:B------:R-:W-:Y:S01]  /*1de0*/  ISETP.GE.AND P0, PT, R0, UR6, PT ;  /* 0x0000000600007c0c */ /* 0x000fe2000bf06270 */
[----:B--2---:R-:W-:Y:S01]  /*1df0*/  IMAD.WIDE.U32 R4, R2, UR4, R8 ;  /* 0x0000000402047c25 */ /* 0x004fe2000f8e0008 */
[----:B------:R-:W-:Y:S02]  /*1e00*/  SHF.R.S32.HI R15, RZ, 0x1f, R14 ;  /* 0x0000001fff0f7819 */ /* 0x000fe4000001140e */
[C---:B------:R-:W-:Y:S01]  /*1e10*/  ISETP.GE.OR P0, PT, R14.reuse, R7, P0 ;  /* 0x000000070e00720c */ /* 0x040fe20000706670 */
[----:B-1----:R-:W-:Y:S01]  /*1e20*/  IMAD R3, R11, UR4, RZ ;  /* 0x000000040b037c24 */ /* 0x002fe2000f8e02ff */
[----:B------:R-:W-:-:S03]  /*1e30*/  IADD3 R4, P1, R14, R4, RZ ;  /* 0x000000040e047210 */ /* 0x000fc60007f3e0ff */
[----:B------:R-:W-:-:S05]  /*1e40*/  IMAD R3, R2, UR5, R3 ;  /* 0x0000000502037c24 */ /* 0x000fca000f8e0203 */
[----:B------:R-:W-:-:S03]  /*1e50*/  IADD3.X R5, R15, R5, R3, P1, !PT ;  /* 0x000000050f057210 */ /* 0x000fc60000ffe403 */
[----:B------:R-:W-:Y:S05]  /*1e60*/  @P0 BRA `(.L_x_32) ;  /* 0x0000002000b00947 */ /* 0x000fea0003800000 */
[----:B------:R-:W1:Y:S01]  /*1e70*/  LDC.64 R74, c[0x0][0x5c8] ;  /* 0x00017200ff4a7b82 */ /* 0x000e620000000a00 */
[----:B-----5:R-:W-:Y:S01]  /*1e80*/  FSETP.NEU.AND P0, PT, R57, RZ, PT ;  /* 0x000000ff3900720b */ /* 0x020fe20003f0d000 */
[----:B------:R-:W-:Y:S01]  /*1e90*/  IMAD R3, R60, -0x2, R7 ;  /* 0xfffffffe3c037824 */ /* 0x000fe200078e0207 */
[----:B------:R-:W-:Y:S01]  /*1ea0*/  BSSY B0, `(.L_x_32) ;  /* 0x0000228000007945 */ /* 0x000fe20003800000 */
[----:B------:R-:W-:-:S04]  /*1eb0*/  IMAD.WIDE R66, R19, 0x40, R58 ;  /* 0x0000004013427825 */ /* 0x000fc800078e023a */
[----:B------:R-:W-:Y:S02]  /*1ec0*/  IMAD.IADD R3, R3, 0x1, -R14 ;  /* 0x0000000103037824 */ /* 0x000fe400078e0a0e */
[----:B------:R-:W-:-:S03]  /*1ed0*/  IMAD.IADD R0, R65, 0x1, -R0 ;  /* 0x0000000141007824 */ /* 0x000fc600078e0a00 */
[----:B------:R-:W-:-:S04]  /*1ee0*/  ISETP.GT.AND P2, PT, R3, RZ, PT ;  /* 0x000000ff0300720c */ /* 0x000fc80003f44270 */
[----:B------:R-:W-:Y:S01]  /*1ef0*/  ISETP.GT.AND P1, PT, R0, RZ, P2 ;  /* 0x000000ff0000720c */ /* 0x000fe20001724270 */
[-C--:B-1----:R-:W-:Y:S02]  /*1f00*/  IMAD R6, R67, R74.reuse, RZ ;  /* 0x0000004a43067224 */ /* 0x082fe400078e02ff */
[----:B------:R-:W-:-:S04]  /*1f10*/  IMAD.WIDE.U32 R68, R66, R74, R4 ;  /* 0x0000004a42447225 */ /* 0x000fc800078e0004 */
[----:B------:R-:W-:-:S04]  /*1f20*/  IMAD R5, R66, R75, R6 ;  /* 0x0000004b42057224 */ /* 0x000fc800078e0206 */
[----:B------:R-:W-:Y:S01]  /*1f30*/  IMAD.IADD R7, R69, 0x1, R5 ;  /* 0x0000000145077824 */ /* 0x000fe200078e0205 */
[----:B------:R-:W-:Y:S06]  /*1f40*/  @!P0 BRA `(.L_x_33) ;  /* 0x0000001400e48947 */ /* 0x000fec0003800000 */
[----:B------:R-:W1:Y:S01]  /*1f50*/  LDC.64 R72, c[0x0][0x5b8] ;  /* 0x00016e00ff487b82 */ /* 0x000e620000000a00 */
[----:B------:R-:W-:-:S07]  /*1f60*/  ULDC.64 UR4, c[0x0][0x5c0] ;  /* 0x0001700000047ab9 */ /* 0x000fce0000000a00 */
[----:B------:R-:W2:Y:S08]  /*1f70*/  LDC.64 R76, c[0x0][0x5b0] ;  /* 0x00016c00ff4c7b82 */ /* 0x000eb00000000a00 */
[----:B------:R-:W0:Y:S01]  /*1f80*/  LDC.64 R78, c[0x0][0x5a8] ;  /* 0x00016a00ff4e7b82 */ /* 0x000e220000000a00 */
[-C--:B-1----:R-:W-:Y:S02]  /*1f90*/  IMAD R6, R11, R72.reuse, RZ ;  /* 0x000000480b067224 */ /* 0x082fe400078e02ff */
[----:B------:R-:W-:-:S04]  /*1fa0*/  IMAD.WIDE.U32 R4, R2, R72, R8 ;  /* 0x0000004802047225 */ /* 0x000fc800078e0008 */
[----:B------:R-:W-:Y:S01]  /*1fb0*/  IMAD R69, R2, R73, R6 ;  /* 0x0000004902457224 */ /* 0x000fe200078e0206 */
[----:B------:R-:W-:Y:S01]  /*1fc0*/  IADD3 R10, P0, R14, R4, RZ ;  /* 0x000000040e0a7210 */ /* 0x000fe20007f1e0ff */
[----:B--2---:R-:W-:-:S03]  /*1fd0*/  IMAD R4, R67, R76, RZ ;  /* 0x0000004c43047224 */ /* 0x004fc600078e02ff */
[----:B------:R-:W-:Y:S01]  /*1fe0*/  IADD3.X R11, R15, R5, R69, P0, !PT ;  /* 0x000000050f0b7210 */ /* 0x000fe200007fe445 */
[C---:B------:R-:W-:Y:S02]  /*1ff0*/  IMAD R73, R66.reuse, R77, R4 ;  /* 0x0000004d42497224 */ /* 0x040fe400078e0204 */
[----:B------:R-:W-:-:S04]  /*2000*/  IMAD.WIDE.U32 R4, R66, R76, R10 ;  /* 0x0000004c42047225 */ /* 0x000fc800078e000a */
[----:B------:R-:W-:Y:S01]  /*2010*/  IMAD.IADD R5, R5, 0x1, R73 ;  /* 0x0000000105057824 */ /* 0x000fe200078e0249 */
[----:B0-----:R-:W-:-:S04]  /*2020*/  LEA R12, P0, R4, R78, 0x1 ;  /* 0x0000004e040c7211 */ /* 0x001fc800078008ff */
[----:B------:R-:W-:-:S05]  /*2030*/  LEA.HI.X R13, R4, R79, R5, 0x1, P0 ;  /* 0x0000004f040d7211 */ /* 0x000fca00000f0c05 */
[----:B------:R-:W2:Y:S01]  /*2040*/  @P1 LDG.E.LTC128B.U16 R19, desc[UR36][R12.64] ;  /* 0x000000240c131981 */ /* 0x000ea2000c1e1520 */
[----:B------:R-:W-:Y:S01]  /*2050*/  IMAD.WIDE.U32 R4, R66, R76, R14 ;  /* 0x0000004c42047225 */ /* 0x000fe200078e000e */
[----:B------:R-:W-:Y:S02]  /*2060*/  BSSY B1, `(.L_x_34) ;  /* 0x0000015000017945 */ /* 0x000fe40003800000 */
[----:B------:R-:W-:-:S04]  /*2070*/  IADD3 R20, P0, R8, R4, RZ ;  /* 0x0000000408147210 */ /* 0x000fc80007f1e0ff */
[----:B------:R-:W-:Y:S02]  /*2080*/  IADD3.X R21, R9, R73, R5, P0, !PT ;  /* 0x0000004909157210 */ /* 0x000fe400007fe405 */
[----:B------:R-:W-:Y:S01]  /*2090*/  LEA R6, P0, R68, UR4, 0x1 ;  /* 0x0000000444067c11 */ /* 0x000fe2000f8008ff */
[----:B------:R-:W-:-:S03]  /*20a0*/  IMAD.WIDE.U32 R20, R2, R72, R20 ;  /* 0x0000004802147225 */ /* 0x000fc600078e0014 */
[----:B------:R-:W-:Y:S02]  /*20b0*/  LEA.HI.X R7, R68, UR5, R7, 0x1, P0 ;  /* 0x0000000544077c11 */ /* 0x000fe400080f0c07 */
[----:B------:R-:W-:-:S04]  /*20c0*/  ISETP.GT.AND P0, PT, R3, 0x1, PT ;  /* 0x000000010300780c */ /* 0x000fc80003f04270 */
[----:B------:R-:W-:Y:S01]  /*20d0*/  ISETP.GT.AND P3, PT, R0, RZ, P0 ;  /* 0x000000ff0000720c */ /* 0x000fe20000764270 */
[----:B--2---:R-:W-:-:S05]  /*20e0*/  HADD2.F32 R4, -RZ, R19.H0_H0 ;  /* 0x20000013ff047230 */ /* 0x004fca0000004100 */
[----:B------:R-:W-:Y:S01]  /*20f0*/  FMUL R5, R4, R57 ;  /* 0x0000003904057220 */ /* 0x000fe20000400000 */
[----:B------:R-:W-:-:S03]  /*2100*/  LEA R4, P4, R20, R78, 0x1 ;  /* 0x0000004e14047211 */ /* 0x000fc600078808ff */
[----:B------:R-:W-:-:S05]  /*2110*/  FFMA R5, R24, R56, R5 ;  /* 0x0000003818057223 */ /* 0x000fca0000000005 */
[----:B------:R-:W-:Y:S01]  /*2120*/  F2FP.F16.F32.PACK_AB R12, RZ, R5 ;  /* 0x00000005ff0c723e */ /* 0x000fe200000000ff */
[----:B------:R-:W-:-:S03]  /*2130*/  IMAD.IADD R5, R69, 0x1, R21 ;  /* 0x0000000145057824 */ /* 0x000fc600078e0215 */
[----:B------:R-:W-:Y:S01]  /*2140*/  PRMT R13, R12, 0x7610, R13 ;  /* 0x000076100c0d7816 */ /* 0x000fe2000000000d */
[----:B------:R-:W-:Y:S01]  /*2150*/  IMAD.SHL.U32 R12, R76, 0x8, RZ ;  /* 0x000000084c0c7824 */ /* 0x000fe200078e00ff */
[----:B------:R-:W-:-:S03]  /*2160*/  LEA.HI.X R5, R20, R79, R5, 0x1, P4 ;  /* 0x0000004f14057211 */ /* 0x000fc600020f0c05 */
[----:B------:R0:W-:Y:S02]  /*2170*/  @P1 STG.E.U16 desc[UR36][R6.64], R13 ;  /* 0x0000000d06001986 */ /* 0x0001e4000c101524 */
[----:B0-----:R-:W-:Y:S01]  /*2180*/  SHF.L.U64.HI R13, R76, 0x3, R77 ;  /* 0x000000034c0d7819 */ /* 0x001fe2000001024d */
[----:B------:R-:W-:Y:S06]  /*2190*/  @!P3 BRA `(.L_x_35) ;  /* 0x000000000004b947 */ /* 0x000fec0003800000 */
[----:B------:R0:W5:Y:S02]  /*21a0*/  LDG.E.LTC128B.U16 R19, desc[UR36][R4.64+0x2] ;  /* 0x0000022404137981 */ /* 0x000164000c1e1520 */
.L_x_35:
[----:B------:R-:W-:Y:S05]  /*21b0*/  BSYNC B1 ;  /* 0x0000000000017941 */ /* 0x000fea0003800000 */
.L_x_34:
[----:B-----5:R-:W-:Y:S01]  /*21c0*/  HADD2.F32 R20, -RZ, R19.H0_H0 ;  /* 0x20000013ff147230 */ /* 0x020fe20000004100 */
[----:B------:R-:W-:Y:S01]  /*21d0*/  ISETP.GT.AND P2, PT, R0, 0x8, P2 ;  /* 0x000000080000780c */ /* 0x000fe20001744270 */
[----:B------:R-:W-:-:S04]  /*21e0*/  IMAD.WIDE.U32 R66, R66, R76, R12 ;  /* 0x0000004c42427225 */ /* 0x000fc800078e000c */
[----:B------:R-:W-:Y:S01]  /*21f0*/  FMUL R20, R20, R57 ;  /* 0x0000003914147220 */ /* 0x000fe20000400000 */
[----:B------:R-:W-:Y:S01]  /*2200*/  IMAD.IADD R73, R73, 0x1, R67 ;  /* 0x0000000149497824 */ /* 0x000fe200078e0243 */
[----:B------:R-:W-:Y:S02]  /*2210*/  IADD3 R10, P1, R10, R66, RZ ;  /* 0x000000420a0a7210 */ /* 0x000fe40007f3e0ff */
[----:B------:R-:W-:-:S03]  /*2220*/  FFMA R20, R25, R56, R20 ;  /* 0x0000003819147223 */ /* 0x000fc60000000014 */
[----:B------:R-:W-:Y:S01]  /*2230*/  IMAD.X R11, R73, 0x1, R11, P1 ;  /* 0x00000001490b7824 */ /* 0x000fe200008e060b */
[C---:B------:R-:W-:Y:S02]  /*2240*/  LEA R12, P1, R10.reuse, R78, 0x1 ;  /* 0x0000004e0a0c7211 */ /* 0x040fe400078208ff */
[----:B------:R-:W-:Y:S02]  /*2250*/  F2FP.F16.F32.PACK_AB R20, RZ, R20 ;  /* 0x00000014ff14723e */ /* 0x000fe400000000ff */
[----:B------:R-:W-:-:S03]  /*2260*/  LEA.HI.X R13, R10, R79, R11, 0x1, P1 ;  /* 0x0000004f0a0d7211 */ /* 0x000fc600008f0c0b */
[----:B------:R1:W-:Y:S04]  /*2270*/  @P3 STG.E.U16 desc[UR36][R6.64+0x2], R20 ;  /* 0x0000021406003986 */ /* 0x0003e8000c101524 */
[----:B------:R-:W2:Y:S01]  /*2280*/  @P2 LDG.E.LTC128B.U16 R19, desc[UR36][R12.64] ;  /* 0x000000240c132981 */ /* 0x000ea2000c1e1520 */
[----:B------:R-:W-:Y:S01]  /*2290*/  IADD3 R14, P1, P3, R8, R66, R14 ;  /* 0x00000042080e7210 */ /* 0x000fe20007b3e00e */
[----:B------:R-:W-:Y:S01]  /*22a0*/  BSSY B1, `(.L_x_36) ;  /* 0x0000011000017945 */ /* 0x000fe20003800000 */
[C---:B------:R-:W-:Y:S02]  /*22b0*/  SHF.L.U64.HI R11, R74.reuse, 0x4, R75 ;  /* 0x000000044a0b7819 */ /* 0x040fe4000001024b */
[----:B------:R-:W-:Y:S02]  /*22c0*/  IADD3.X R15, R9, R73, R15, P1, P3 ;  /* 0x00000049090f7210 */ /* 0x000fe40000fe640f */
[----:B------:R-:W-:-:S02]  /*22d0*/  LEA R10, P1, R74, R6, 0x4 ;  /* 0x000000064a0a7211 */ /* 0x000fc400078220ff */
[----:B------:R-:W-:Y:S01]  /*22e0*/  ISETP.GT.AND P0, PT, R0, 0x8, P0 ;  /* 0x000000080000780c */ /* 0x000fe20000704270 */
[----:B------:R-:W-:-:S04]  /*22f0*/  IMAD.WIDE.U32 R14, R2, R72, R14 ;  /* 0x00000048020e7225 */ /* 0x000fc800078e000e */
[----:B------:R-:W-:Y:S02]  /*2300*/  IMAD.X R11, R11, 0x1, R7, P1 ;  /* 0x000000010b0b7824 */ /* 0x000fe400008e0607 */
[----:B------:R-:W-:Y:S02]  /*2310*/  IMAD.IADD R2, R69, 0x1, R15 ;  /* 0x0000000145027824 */ /* 0x000fe400078e020f */
[----:B--2---:R-:W-:-:S05]  /*2320*/  HADD2.F32 R8, -RZ, R19.H0_H0 ;  /* 0x20000013ff087230 */ /* 0x004fca0000004100 */
[----:B------:R-:W-:Y:S01]  /*2330*/  FMUL R9, R8, R57 ;  /* 0x0000003908097220 */ /* 0x000fe20000400000 */
[----:B------:R-:W-:-:S03]  /*2340*/  LEA R8, P3, R14, R78, 0x1 ;  /* 0x0000004e0e087211 */ /* 0x000fc600078608ff */
[----:B------:R-:W-:-:S05]  /*2350*/  FFMA R9, R26, R56, R9 ;  /* 0x000000381a097223 */ /* 0x000fca0000000009 */
[----:B------:R-:W-:Y:S02]  /*2360*/  F2FP.F16.F32.PACK_AB R12, RZ, R9 ;  /* 0x00000009ff0c723e */ /* 0x000fe400000000ff */
[----:B------:R-:W-:-:S03]  /*2370*/  LEA.HI.X R9, R14, R79, R2, 0x1, P3 ;  /* 0x0000004f0e097211 */ /* 0x000fc600018f0c02 */
[----:B------:R1:W-:Y:S01]  /*2380*/  @P2 STG.E.U16 desc[UR36][R10.64], R12 ;  /* 0x0000000c0a002986 */ /* 0x0003e2000c101524 */
[----:B------:R-:W-:Y:S05]  /*2390*/  @!P0 BRA `(.L_x_37) ;  /* 0x0000000000048947 */ /* 0x000fea0003800000 */
[----:B------:R2:W5:Y:S02]  /*23a0*/  LDG.E.LTC128B.U16 R19, desc[UR36][R8.64+0x2] ;  /* 0x0000022408137981 */ /* 0x000564000c1e1520 */
.L_x_37:
[----:B------:R-:W-:Y:S05]  /*23b0*/  BSYNC B1 ;  /* 0x0000000000017941 */ /* 0x000fea0003800000 */
.L_x_36:
[----:B-----5:R-:W-:Y:S01]  /*23c0*/  HADD2.F32 R2, -RZ, R19.H0_H0 ;  /* 0x20000013ff027230 */ /* 0x020fe20000004100 */
[----:B------:R-:W-:Y:S01]  /*23d0*/  ISETP.GT.AND P1, PT, R3, 0x8, PT ;  /* 0x000000080300780c */ /* 0x000fe20003f24270 */
[----:B------:R-:W-:Y:S03]  /*23e0*/  BSSY B1, `(.L_x_38) ;  /* 0x0000008000017945 */ /* 0x000fe60003800000 */
[----:B------:R-:W-:Y:S01]  /*23f0*/  FMUL R2, R2, R57 ;  /* 0x0000003902027220 */ /* 0x000fe20000400000 */
[----:B------:R-:W-:-:S03]  /*2400*/  ISETP.GT.AND P2, PT, R0, RZ, P1 ;  /* 0x000000ff0000720c */ /* 0x000fc60000f44270 */
[----:B------:R-:W-:-:S05]  /*2410*/  FFMA R2, R27, R56, R2 ;  /* 0x000000381b027223 */ /* 0x000fca0000000002 */
[----:B------:R-:W-:-:S05]  /*2420*/  F2FP.F16.F32.PACK_AB R2, RZ, R2 ;  /* 0x00000002ff02723e */ /* 0x000fca00000000ff */
[----:B------:R3:W-:Y:S01]  /*2430*/  @P0 STG.E.U16 desc[UR36][R10.64+0x2], R2 ;  /* 0x000002020a000986 */ /* 0x0007e2000c101524 */
[----:B------:R-:W-:Y:S05]  /*2440*/  @!P2 BRA `(.L_x_39) ;  /* 0x000000000004a947 */ /* 0x000fea0003800000 */
[----:B------:R4:W5:Y:S02]  /*2450*/  LDG.E.LTC128B.U16 R19, desc[UR36][R4.64+0x10] ;  /* 0x0000102404137981 */ /* 0x000964000c1e1520 */
.L_x_39:
[----:B------:R-:W-:Y:S05]  /*2460*/  BSYNC B1 ;  /* 0x0000000000017941 */ /* 0x000fea0003800000 */
.L_x_38:
[----:B---3-5:R-:W-:Y:S01]  /*2470*/  HADD2.F32 R2, -RZ, R19.H0_H0 ;  /* 0x20000013ff027230 */ /* 0x028fe20000004100 */
        /* <DEDUP_REMOVED lines=9> */
.L_x_41:
[----:B------:R-:W-:Y:S05]  /*2510*/  BSYNC B1 ;  /* 0x0000000000017941 */ /* 0x000fea0003800000 */
.L_x_40:
[----:B-----5:R-:W-:Y:S01]  /*2520*/  HADD2.F32 R2, -RZ, R19.H0_H0 ;  /* 0x20000013ff027230 */ /* 0x020fe20000004100 */
[----:B------:R-:W-:Y:S01]  /*2530*/  ISETP.GT.AND P1, PT, R0, 0x8, P1 ;  /* 0x000000080000780c */ /* 0x000fe20000f24270 */
[----:B------:R-:W-:Y:S03]  /*2540*/  BSSY B1, `(.L_x_42) ;  /* 0x0000007000017945 */ /* 0x000fe60003800000 */
[----:B------:R-:W-:-:S04]  /*2550*/  FMUL R2, R2, R57 ;  /* 0x0000003902027220 */ /* 0x000fc80000400000 */
[----:B------:R-:W-:-:S05]  /*2560*/  FFMA R2, R29, R56, R2 ;  /* 0x000000381d027223 */ /* 0x000fca0000000002 */
[----:B------:R-:W-:-:S05]  /*2570*/  F2FP.F16.F32.PACK_AB R2, RZ, R2 ;  /* 0x00000002ff02723e */ /* 0x000fca00000000ff */
[----:B------:R0:W-:Y:S01]  /*2580*/  @P3 STG.E.U16 desc[UR36][R6.64+0x12], R2 ;  /* 0x0000120206003986 */ /* 0x0001e2000c101524 */
[----:B------:R-:W-:Y:S05]  /*2590*/  @!P1 BRA `(.L_x_43) ;  /* 0x0000000000049947 */ /* 0x000fea0003800000 */
[----:B------:R0:W5:Y:S02]  /*25a0*/  LDG.E.LTC128B.U16 R19, desc[UR36][R8.64+0x10] ;  /* 0x0000102408137981 */ /* 0x000164000c1e1520 */
.L_x_43:
[----:B------:R-:W-:Y:S05]  /*25b0*/  BSYNC B1 ;  /* 0x0000000000017941 */ /* 0x000fea0003800000 */
.L_x_42:
[----:B0----5:R-:W-:Y:S01]  /*25c0*/  HADD2.F32 R2, -RZ, R19.H0_H0 ;  /* 0x20000013ff027230 */ /* 0x021fe20000004100 */
[----:B------:R-:W-:Y:S01]  /*25d0*/  ISETP.GT.AND P0, PT, R0, 0x8, P0 ;  /* 0x000000080000780c */ /* 0x000fe20000704270 */
[----:B------:R-:W-:Y:S03]  /*25e0*/  BSSY B1, `(.L_x_44) ;  /* 0x0000007000017945 */ /* 0x000fe60003800000 */
[----:B---3--:R-:W-:-:S04]  /*25f0*/  FMUL R13, R2, R57 ;  /* 0x00000039020d7220 */ /* 0x008fc80000400000 */
[----:B------:R-:W-:-:S05]  /*2600*/  FFMA R13, R30, R56, R13 ;  /* 0x000000381e0d7223 */ /* 0x000fca000000000d */
[----:B------:R-:W-:-:S05]  /*2610*/  F2FP.F16.F32.PACK_AB R13, RZ, R13 ;  /* 0x0000000dff0d723e */ /* 0x000fca00000000ff */
[----:B------:R0:W-:Y:S01]  /*2620*/  @P1 STG.E.U16 desc[UR36][R10.64+0x10], R13 ;  /* 0x0000100d0a001986 */ /* 0x0001e2000c101524 */
[----:B------:R-:W-:Y:S05]  /*2630*/  @!P0 BRA `(.L_x_45) ;  /* 0x0000000000048947 */ /* 0x000fea0003800000 */
[----:B------:R3:W5:Y:S02]  /*2640*/  LDG.E.LTC128B.U16 R19, desc[UR36][R8.64+0x12] ;  /* 0x0000122408137981 */ /* 0x000764000c1e1520 */
.L_x_45:
[----:B------:R-:W-:Y:S05]  /*2650*/  BSYNC B1 ;  /* 0x0000000000017941 */ /* 0x000fea0003800000 */
.L_x_44:
        /* <DEDUP_REMOVED lines=10> */
.L_x_47:
[----:B------:R-:W-:Y:S05]  /*2700*/  BSYNC B1 ;  /* 0x0000000000017941 */ /* 0x000fea0003800000 */
.L_x_46:
[----:B0----5:R-:W-:Y:S01]  /*2710*/  HADD2.F32 R2, -RZ, R19.H0_H0 ;  /* 0x20000013ff027230 */ /* 0x021fe20000004100 */
        /* <DEDUP_REMOVED lines=9> */
.L_x_49:
[----:B------:R-:W-:Y:S05]  /*27b0*/  BSYNC B1 ;  /* 0x0000000000017941 */ /* 0x000fea0003800000 */
.L_x_48:
        /* <DEDUP_REMOVED lines=9> */
.L_x_51:
[----:B------:R-:W-:Y:S05]  /*2850*/  BSYNC B1 ;  /* 0x0000000000017941 */ /* 0x000fea0003800000 */
.L_x_50:
[----:B0----5:R-:W-:Y:S01]  /*2860*/  HADD2.F32 R2, -RZ, R19.H0_H0 ;  /* 0x20000013ff027230 */ /* 0x021fe20000004100 */
        /* <DEDUP_REMOVED lines=8> */
.L_x_53:
[----:B------:R-:W-:Y:S05]  /*28f0*/  BSYNC B1 ;  /* 0x0000000000017941 */ /* 0x000fea0003800000 */
.L_x_52:
        /* <DEDUP_REMOVED lines=10> */
.L_x_55:
[----:B------:R-:W-:Y:S05]  /*29a0*/  BSYNC B1 ;  /* 0x0000000000017941 */ /* 0x000fea0003800000 */
.L_x_54:
        /* <DEDUP_REMOVED lines=10> */
.L_x_57:
[----:B------:R-:W-:Y:S05]  /*2a50*/  BSYNC B1 ;  /* 0x0000000000017941 */ /* 0x000fea0003800000 */
.L_x_56:
        /* <DEDUP_REMOVED lines=9> */
.L_x_59:
[----:B------:R-:W-:Y:S05]  /*2af0*/  BSYNC B1 ;  /* 0x0000000000017941 */ /* 0x000fea0003800000 */
.L_x_58:
        /* <DEDUP_REMOVED lines=9> */
.L_x_61:
[----:B------:R-:W-:Y:S05]  /*2b90*/  BSYNC B1 ;  /* 0x0000000000017941 */ /* 0x000fea0003800000 */
.L_x_60:
        /* <DEDUP_REMOVED lines=10> */
.L_x_63:
[----:B------:R-:W-:Y:S05]  /*2c40*/  BSYNC B1 ;  /* 0x0000000000017941 */ /* 0x000fea0003800000 */
.L_x_62:
        /* <DEDUP_REMOVED lines=10> */
.L_x_65:
[----:B------:R-:W-:Y:S05]  /*2cf0*/  BSYNC B1 ;  /* 0x0000000000017941 */ /* 0x000fea0003800000 */
.L_x_64:
        /* <DEDUP_REMOVED lines=9> */
.L_x_67:
[----:B------:R-:W-:Y:S05]  /*2d90*/  BSYNC B1 ;  /* 0x0000000000017941 */ /* 0x000fea0003800000 */
.L_x_66:
        /* <DEDUP_REMOVED lines=9> */
.L_x_69:
[----:B------:R-:W-:Y:S05]  /*2e30*/  BSYNC B1 ;  /* 0x0000000000017941 */ /* 0x000fea0003800000 */
.L_x_68:
        /* <DEDUP_REMOVED lines=10> */
.L_x_71:
[----:B------:R-:W-:Y:S05]  /*2ee0*/  BSYNC B1 ;  /* 0x0000000000017941 */ /* 0x000fea0003800000 */
.L_x_70:
        /* <DEDUP_REMOVED lines=10> */
.L_x_73:
[----:B------:R-:W-:Y:S05]  /*2f90*/  BSYNC B1 ;  /* 0x0000000000017941 */ /* 0x000fea0003800000 */
.L_x_72:
        /* <DEDUP_REMOVED lines=9> */
.L_x_75:
[----:B------:R-:W-:Y:S05]  /*3030*/  BSYNC B1 ;  /* 0x0000000000017941 */ /* 0x000fea0003800000 */
.L_x_74:
        /* <DEDUP_REMOVED lines=9> */
.L_x_77:
[----:B------:R-:W-:Y:S05]  /*30d0*/  BSYNC B1 ;  /* 0x0000000000017941 */ /* 0x000fea0003800000 */
.L_x_76:
        /* <DEDUP_REMOVED lines=10> */
.L_x_79:
[----:B------:R-:W-:Y:S05]  /*3180*/  BSYNC B1 ;  /* 0x0000000000017941 */ /* 0x000fea0003800000 */
.L_x_78:
        /* <DEDUP_REMOVED lines=10> */
.L_x_81:
[----:B------:R-:W-:Y:S05]  /*3230*/  BSYNC B1 ;  /* 0x0000000000017941 */ /* 0x000fea0003800000 */
.L_x_80:
        /* <DEDUP_REMOVED lines=9> */
.L_x_83:
[----:B------:R-:W-:Y:S05]  /*32d0*/  BSYNC B1 ;  /* 0x0000000000017941 */ /* 0x000fea0003800000 */
.L_x_82:
        /* <DEDUP_REMOVED lines=9> */
.L_x_85:
[----:B------:R-:W-:Y:S05]  /*3370*/  BSYNC B1 ;  /* 0x0000000000017941 */ /* 0x000fea0003800000 */
.L_x_84:
        /* <DEDUP_REMOVED lines=10> */
.L_x_87:
[----:B------:R-:W-:Y:S05]  /*3420*/  BSYNC B1 ;  /* 0x0000000000017941 */ /* 0x000fea0003800000 */
.L_x_86:
[----:B0----5:R-:W-:Y:S01]  /*3430*/  HADD2.F32 R2, -RZ, R19.H0_H0 ;  /* 0x20000013ff027230 */ /* 0x021fe20000004100 */
[----:B------:R-:W-:Y:S01]  /*3440*/  ISETP.GT.AND P0, PT, R3, 0x39, PT ;  /* 0x000000390300780c */ /* 0x000fe20003f04270 */
[----:B------:R-:W-:Y:S01]  /*3450*/  @P2 IMAD.MOV.U32 R3, RZ, RZ, R7 ;  /* 0x000000ffff032224 */ /* 0x000fe200078e0007 */
[----:B------:R-:W-:Y:S02]  /*3460*/  BSSY B1, `(.L_x_88) ;  /* 0x0000009000017945 */ /* 0x000fe40003800000 */
[----:B------:R-:W-:Y:S01]  /*3470*/  FMUL R13, R2, R57 ;  /* 0x00000039020d7220 */ /* 0x000fe20000400000 */
[----:B------:R-:W-:Y:S01]  /*3480*/  @P2 IMAD.MOV.U32 R2, RZ, RZ, R6 ;  /* 0x000000ffff022224 */ /* 0x000fe200078e0006 */
[----:B------:R-:W-:Y:S02]  /*3490*/  ISETP.GT.AND P3, PT, R0, RZ, P0 ;  /* 0x000000ff0000720c */ /* 0x000fe40000764270 */
[----:B------:R-:W-:-:S05]  /*34a0*/  FFMA R13, R52, R56, R13 ;  /* 0x00000038340d7223 */ /* 0x000fca000000000d */
[----:B------:R-:W-:-:S05]  /*34b0*/  F2FP.F16.F32.PACK_AB R13, RZ, R13 ;  /* 0x0000000dff0d723e */ /* 0x000fca00000000ff */
[----:B------:R0:W-:Y:S01]  /*34c0*/  @P2 STG.E.U16 desc[UR36][R2.64+0x70], R13 ;  /* 0x0000700d02002986 */ /* 0x0001e2000c101524 */
[----:B------:R-:W-:Y:S05]  /*34d0*/  @!P3 BRA `(.L_x_89) ;  /* 0x000000000004b947 */ /* 0x000fea0003800000 */
[----:B------:R0:W5:Y:S02]  /*34e0*/  LDG.E.LTC128B.U16 R19, desc[UR36][R4.64+0x72] ;  /* 0x0000722404137981 */ /* 0x000164000c1e1520 */
.L_x_89:
[----:B------:R-:W-:Y:S05]  /*34f0*/  BSYNC B1 ;  /* 0x0000000000017941 */ /* 0x000fea0003800000 */
.L_x_88:
        /* <DEDUP_REMOVED lines=9> */
.L_x_91:
[----:B------:R-:W-:Y:S05]  /*3590*/  BSYNC B1 ;  /* 0x0000000000017941 */ /* 0x000fea0003800000 */
.L_x_90:
[----:B0----5:R-:W-:Y:S01]  /*35a0*/  HADD2.F32 R2, -RZ, R19.H0_H0 ;  /* 0x20000013ff027230 */ /* 0x021fe20000004100 */
[----:B------:R-:W-:Y:S01]  /*35b0*/  ISETP.GT.AND P0, PT, R0, 0x8, P0 ;  /* 0x000000080000780c */ /* 0x000fe20000704270 */
[----:B------:R-:W-:Y:S03]  /*35c0*/  BSSY B1, `(.L_x_92) ;  /* 0x000000a000017945 */ /* 0x000fe60003800000 */
[----:B------:R-:W-:Y:S01]  /*35d0*/  FMUL R3, R2, R57 ;  /* 0x0000003902037220 */ /* 0x000fe20000400000 */
[----:B------:R-:W-:-:S03]  /*35e0*/  @P1 IMAD.MOV.U32 R2, RZ, RZ, R10 ;  /* 0x000000ffff021224 */ /* 0x000fc600078e000a */
[----:B------:R-:W-:-:S05]  /*35f0*/  FFMA R3, R54, R56, R3 ;  /* 0x0000003836037223 */ /* 0x000fca0000000003 */
[----:B------:R-:W-:-:S04]  /*3600*/  F2FP.F16.F32.PACK_AB R3, RZ, R3 ;  /* 0x00000003ff03723e */ /* 0x000fc800000000ff */
[----:B----4-:R-:W-:Y:S01]  /*3610*/  PRMT R4, R3, 0x7610, R4 ;  /* 0x0000761003047816 */ /* 0x010fe20000000004 */
[----:B------:R-:W-:-:S05]  /*3620*/  @P1 IMAD.MOV.U32 R3, RZ, RZ, R11 ;  /* 0x000000ffff031224 */ /* 0x000fca00078e000b */
[----:B------:R0:W-:Y:S01]  /*3630*/  @P1 STG.E.U16 desc[UR36][R2.64+0x70], R4 ;  /* 0x0000700402001986 */ /* 0x0001e2000c101524 */
[----:B------:R-:W-:Y:S05]  /*3640*/  @!P0 BRA `(.L_x_93) ;  /* 0x0000000000048947 */ /* 0x000fea0003800000 */
[----:B------:R4:W5:Y:S02]  /*3650*/  LDG.E.LTC128B.U16 R19, desc[UR36][R8.64+0x72] ;  /* 0x0000722408137981 */ /* 0x000964000c1e1520 */
.L_x_93:
[----:B------:R-:W-:Y:S05]  /*3660*/  BSYNC B1 ;  /* 0x0000000000017941 */ /* 0x000fea0003800000 */
.L_x_92:
[----:B------:R-:W-:Y:S05]  /*3670*/  @!P0 BRA `(.L_x_94) ;  /* 0x0000000800a88947 */ /* 0x000fea0003800000 */
[----:B-----5:R-:W-:-:S05]  /*3680*/  HADD2.F32 R0, -RZ, R19.H0_H0 ;  /* 0x20000013ff007230 */ /* 0x020fca0000004100 */
[----:B------:R-:W-:-:S04]  /*3690*/  FMUL R0, R0, R57 ;  /* 0x0000003900007220 */ /* 0x000fc80000400000 */
[----:B------:R-:W-:-:S05]  /*36a0*/  FFMA R0, R55, R56, R0 ;  /* 0x0000003837007223 */ /* 0x000fca0000000000 */
[----:B------:R-:W-:-:S05]  /*36b0*/  F2FP.F16.F32.PACK_AB R0, RZ, R0 ;  /* 0x00000000ff00723e */ /* 0x000fca00000000ff */
[----:B------:R0:W-:Y:S01]  /*36c0*/  STG.E.U16 desc[UR36][R10.64+0x72], R0 ;  /* 0x000072000a007986 */ /* 0x0001e2000c101524 */
[----:B------:R-:W-:Y:S05]  /*36d0*/  BRA `(.L_x_94) ;  /* 0x0000000800907947 */ /* 0x000fea0003800000 */
.L_x_33:
[----:B------:R-:W-:Y:S01]  /*36e0*/  ISETP.GT.AND P0, PT, R3, 0x1, PT ;  /* 0x000000010300780c */ /* 0x000fe20003f04270 */
[----:B------:R-:W-:Y:S01]  /*36f0*/  ULDC.64 UR4, c[0x0][0x5c0] ;  /* 0x0001700000047ab9 */ /* 0x000fe20000000a00 */
[-C--:B------:R-:W-:Y:S01]  /*3700*/  FMUL R24, R24, R56.reuse ;  /* 0x0000003818187220 */ /* 0x080fe20000400000 */
[-C--:B------:R-:W-:Y:S01]  /*3710*/  FMUL R25, R25, R56.reuse ;  /* 0x0000003819197220 */ /* 0x080fe20000400000 */
[----:B------:R-:W-:Y:S01]  /*3720*/  ISETP.GT.AND P3, PT, R0, RZ, P0 ;  /* 0x000000ff0000720c */ /* 0x000fe20000764270 */
[-C--:B------:R-:W-:Y:S01]  /*3730*/  FMUL R26, R26, R56.reuse ;  /* 0x000000381a1a7220 */ /* 0x080fe20000400000 */
[----:B------:R-:W-:Y:S01]  /*3740*/  LEA R4, P4, R68, UR4, 0x1 ;  /* 0x0000000444047c11 */ /* 0x000fe2000f8808ff */
[----:B------:R-:W-:Y:S01]  /*3750*/  FMUL R27, R27, R56 ;  /* 0x000000381b1b7220 */ /* 0x000fe20000400000 */
[----:B------:R-:W-:Y:S01]  /*3760*/  F2FP.F16.F32.PACK_AB R24, RZ, R24 ;  /* 0x00000018ff18723e */ /* 0x000fe200000000ff */
[-C--:B------:R-:W-:Y:S01]  /*3770*/  FMUL R28, R28, R56.reuse ;  /* 0x000000381c1c7220 */ /* 0x080fe20000400000 */
[----:B------:R-:W-:Y:S01]  /*3780*/  LEA.HI.X R5, R68, UR5, R7, 0x1, P4 ;  /* 0x0000000544057c11 */ /* 0x000fe2000a0f0c07 */
[-C--:B------:R-:W-:Y:S01]  /*3790*/  FMUL R29, R29, R56.reuse ;  /* 0x000000381d1d7220 */ /* 0x080fe20000400000 */
[----:B------:R-:W-:Y:S01]  /*37a0*/  F2FP.F16.F32.PACK_AB R25, RZ, R25 ;  /* 0x00000019ff19723e */ /* 0x000fe200000000ff */
[-C--:B------:R-:W-:Y:S01]  /*37b0*/  FMUL R30, R30, R56.reuse ;  /* 0x000000381e1e7220 */ /* 0x080fe20000400000 */
[----:B------:R-:W-:Y:S01]  /*37c0*/  SHF.L.U64.HI R75, R74, 0x4, R75 ;  /* 0x000000044a4b7819 */ /* 0x000fe2000001024b */
[----:B------:R-:W-:Y:S01]  /*37d0*/  @P1 STG.E.U16 desc[UR36][R4.64], R24 ;  /* 0x0000001804001986 */ /* 0x000fe2000c101524 */
[----:B------:R-:W-:Y:S01]  /*37e0*/  ISETP.GT.AND P1, PT, R3, 0x8, PT ;  /* 0x000000080300780c */ /* 0x000fe20003f24270 */
[----:B------:R-:W-:Y:S01]  /*37f0*/  FMUL R31, R31, R56 ;  /* 0x000000381f1f7220 */ /* 0x000fe20000400000 */
[----:B------:R-:W-:Y:S01]  /*3800*/  ISETP.GT.AND P4, PT, R0, 0x8, P0 ;  /* 0x000000080000780c */ /* 0x000fe20000784270 */
[----:B------:R-:W-:Y:S01]  /*3810*/  @P3 STG.E.U16 desc[UR36][R4.64+0x2], R25 ;  /* 0x0000021904003986 */ /* 0x000fe2000c101524 */
[----:B------:R-:W-:Y:S01]  /*3820*/  LEA R6, P3, R74, R4, 0x4 ;  /* 0x000000044a067211 */ /* 0x000fe200078620ff */
[-C--:B------:R-:W-:Y:S01]  /*3830*/  FMUL R32, R32, R56.reuse ;  /* 0x0000003820207220 */ /* 0x080fe20000400000 */
[C---:B------:R-:W-:Y:S01]  /*3840*/  ISETP.GT.AND P2, PT, R0.reuse, 0x8, P2 ;  /* 0x000000080000780c */ /* 0x040fe20001744270 */
[-C--:B------:R-:W-:Y:S01]  /*3850*/  FMUL R33, R33, R56.reuse ;  /* 0x0000003821217220 */ /* 0x080fe20000400000 */
[----:B------:R-:W-:Y:S01]  /*3860*/  ISETP.GT.AND P0, PT, R3, 0x9, PT ;  /* 0x000000090300780c */ /* 0x000fe20003f04270 */
[----:B------:R-:W-:Y:S01]  /*3870*/  IMAD.X R7, R75, 0x1, R5, P3 ;  /* 0x000000014b077824 */ /* 0x000fe200018e0605 */
[----:B------:R-:W-:Y:S01]  /*3880*/  ISETP.GT.AND P5, PT, R0, RZ, P1 ;  /* 0x000000ff0000720c */ /* 0x000fe20000fa4270 */
[-C--:B------:R-:W-:Y:S01]  /*3890*/  FMUL R34, R34, R56.reuse ;  /* 0x0000003822227220 */ /* 0x080fe20000400000 */
[----:B------:R-:W-:Y:S01]  /*38a0*/  ISETP.GT.AND P3, PT, R0, RZ, P0 ;  /* 0x000000ff0000720c */ /* 0x000fe20000764270 */
[----:B------:R-:W-:Y:S01]  /*38b0*/  FMUL R35, R35, R56 ;  /* 0x0000003823237220 */ /* 0x000fe20000400000 */
[----:B------:R-:W-:Y:S01]  /*38c0*/  F2FP.F16.F32.PACK_AB R26, RZ, R26 ;  /* 0x0000001aff1a723e */ /* 0x000fe200000000ff */
[-C--:B------:R-:W-:Y:S01]  /*38d0*/  FMUL R36, R36, R56.reuse ;  /* 0x0000003824247220 */ /* 0x080fe20000400000 */
[----:B------:R-:W-:Y:S01]  /*38e0*/  F2FP.F16.F32.PACK_AB R27, RZ, R27 ;  /* 0x0000001bff1b723e */ /* 0x000fe200000000ff */
[----:B------:R-:W-:Y:S01]  /*38f0*/  FMUL R37, R37, R56 ;  /* 0x0000003825257220 */ /* 0x000fe20000400000 */
[----:B------:R-:W-:Y:S01]  /*3900*/  F2FP.F16.F32.PACK_AB R28, RZ, R28 ;  /* 0x0000001cff1c723e */ /* 0x000fe200000000ff */
[----:B------:R-:W-:Y:S01]  /*3910*/  @P2 STG.E.U16 desc[UR36][R6.64], R26 ;  /* 0x0000001a06002986 */ /* 0x000fe2000c101524 */
[----:B------:R-:W-:Y:S01]  /*3920*/  F2FP.F16.F32.PACK_AB R29, RZ, R29 ;  /* 0x0000001dff1d723e */ /* 0x000fe200000000ff */
[-C--:B------:R-:W-:Y:S01]  /*3930*/  FMUL R38, R38, R56.reuse ;  /* 0x0000003826267220 */ /* 0x080fe20000400000 */
[C---:B------:R-:W-:Y:S01]  /*3940*/  ISETP.GT.AND P2, PT, R0.reuse, 0x8, P1 ;  /* 0x000000080000780c */ /* 0x040fe20000f44270 */
[----:B------:R-:W-:Y:S01]  /*3950*/  @P4 STG.E.U16 desc[UR36][R6.64+0x2], R27 ;  /* 0x0000021b06004986 */ /* 0x000fe2000c101524 */
[----:B------:R-:W-:Y:S01]  /*3960*/  ISETP.GT.AND P1, PT, R3, 0x10, PT ;  /* 0x000000100300780c */ /* 0x000fe20003f24270 */
[----:B------:R-:W-:Y:S01]  /*3970*/  FMUL R39, R39, R56 ;  /* 0x0000003827277220 */ /* 0x000fe20000400000 */
[----:B------:R-:W-:Y:S01]  /*3980*/  F2FP.F16.F32.PACK_AB R30, RZ, R30 ;  /* 0x0000001eff1e723e */ /* 0x000fe200000000ff */
[----:B------:R-:W-:Y:S01]  /*3990*/  @P5 STG.E.U16 desc[UR36][R4.64+0x10], R28 ;  /* 0x0000101c04005986 */ /* 0x000fe2000c101524 */
[----:B------:R-:W-:Y:S01]  /*39a0*/  ISETP.GT.AND P4, PT, R0, RZ, P1 ;  /* 0x000000ff0000720c */ /* 0x000fe20000f84270 */
[-C--:B------:R-:W-:Y:S01]  /*39b0*/  FMUL R40, R40, R56.reuse ;  /* 0x0000003828287220 */ /* 0x080fe20000400000 */
[----:B------:R-:W-:Y:S01]  /*39c0*/  F2FP.F16.F32.PACK_AB R31, RZ, R31 ;  /* 0x0000001fff1f723e */ /* 0x000fe200000000ff */
[----:B------:R-:W-:Y:S01]  /*39d0*/  @P3 STG.E.U16 desc[UR36][R4.64+0x12], R29 ;  /* 0x0000121d04003986 */ /* 0x000fe2000c101524 */
[----:B------:R-:W-:Y:S01]  /*39e0*/  ISETP.GT.AND P3, PT, R0, 0x8, P0 ;  /* 0x000000080000780c */ /* 0x000fe20000764270 */
[----:B------:R-:W-:Y:S01]  /*39f0*/  FMUL R41, R41, R56 ;  /* 0x0000003829297220 */ /* 0x000fe20000400000 */
[----:B------:R-:W-:Y:S01]  /*3a00*/  ISETP.GT.AND P0, PT, R3, 0x11, PT ;  /* 0x000000110300780c */ /* 0x000fe20003f04270 */
[----:B------:R-:W-:Y:S01]  /*3a10*/  @P2 STG.E.U16 desc[UR36][R6.64+0x10], R30 ;  /* 0x0000101e06002986 */ /* 0x000fe2000c101524 */
[----:B------:R-:W-:Y:S01]  /*3a20*/  F2FP.F16.F32.PACK_AB R32, RZ, R32 ;  /* 0x00000020ff20723e */ /* 0x000fe200000000ff */
[-C--:B------:R-:W-:Y:S01]  /*3a30*/  FMUL R42, R42, R56.reuse ;  /* 0x000000382a2a7220 */ /* 0x080fe20000400000 */
[C---:B------:R-:W-:Y:S01]  /*3a40*/  ISETP.GT.AND P5, PT, R0.reuse, RZ, P0 ;  /* 0x000000ff0000720c */ /* 0x040fe200007a4270 */
[-C--:B------:R-:W-:Y:S01]  /*3a50*/  FMUL R43, R43, R56.reuse ;  /* 0x000000382b2b7220 */ /* 0x080fe20000400000 */
[----:B------:R-:W-:Y:S01]  /*3a60*/  ISETP.GT.AND P2, PT, R0, 0x8, P1 ;  /* 0x000000080000780c */ /* 0x000fe20000f44270 */
[-C--:B------:R-:W-:Y:S01]  /*3a70*/  FMUL R44, R44, R56.reuse ;  /* 0x000000382c2c7220 */ /* 0x080fe20000400000 */
[----:B------:R-:W-:Y:S01]  /*3a80*/  ISETP.GT.AND P1, PT, R3, 0x18, PT ;  /* 0x000000180300780c */ /* 0x000fe20003f24270 */
[-C--:B------:R-:W-:Y:S01]  /*3a90*/  FMUL R45, R45, R56.reuse ;  /* 0x000000382d2d7220 */ /* 0x080fe20000400000 */
[----:B------:R-:W-:Y:S01]  /*3aa0*/  F2FP.F16.F32.PACK_AB R33, RZ, R33 ;  /* 0x00000021ff21723e */ /* 0x000fe200000000ff */
[----:B------:R-:W-:Y:S01]  /*3ab0*/  @P3 STG.E.U16 desc[UR36][R6.64+0x12], R31 ;  /* 0x0000121f06003986 */ /* 0x000fe2000c101524 */
[----:B------:R-:W-:Y:S01]  /*3ac0*/  ISETP.GT.AND P3, PT, R0, 0x8, P0 ;  /* 0x000000080000780c */ /* 0x000fe20000764270 */
[-C--:B------:R-:W-:Y:S01]  /*3ad0*/  FMUL R46, R46, R56.reuse ;  /* 0x000000382e2e7220 */ /* 0x080fe20000400000 */
[----:B------:R-:W-:Y:S01]  /*3ae0*/  ISETP.GT.AND P0, PT, R3, 0x19, PT ;  /* 0x000000190300780c */ /* 0x000fe20003f04270 */
[----:B------:R-:W-:Y:S01]  /*3af0*/  @P4 STG.E.U16 desc[UR36][R4.64+0x20], R32 ;  /* 0x0000202004004986 */ /* 0x000fe2000c101524 */
[C---:B------:R-:W-:Y:S01]  /*3b00*/  ISETP.GT.AND P4, PT, R0.reuse, RZ, P1 ;  /* 0x000000ff0000720c */ /* 0x040fe20000f84270 */
[----:B------:R-:W-:Y:S01]  /*3b10*/  FMUL R47, R47, R56 ;  /* 0x000000382f2f7220 */ /* 0x000fe20000400000 */
[----:B------:R-:W-:Y:S01]  /*3b20*/  F2FP.F16.F32.PACK_AB R34, RZ, R34 ;  /* 0x00000022ff22723e */ /* 0x000fe200000000ff */
[----:B------:R-:W-:Y:S01]  /*3b30*/  @P5 STG.E.U16 desc[UR36][R4.64+0x22], R33 ;  /* 0x0000222104005986 */ /* 0x000fe2000c101524 */
[----:B------:R-:W-:Y:S01]  /*3b40*/  ISETP.GT.AND P5, PT, R0, RZ, P0 ;  /* 0x000000ff0000720c */ /* 0x000fe200007a4270 */
[----:B------:R-:W-:Y:S01]  /*3b50*/  FMUL R48, R48, R56 ;  /* 0x0000003830307220 */ /* 0x000fe20000400000 */
[----:B------:R-:W-:Y:S01]  /*3b60*/  F2FP.F16.F32.PACK_AB R35, RZ, R35 ;  /* 0x00000023ff23723e */ /* 0x000fe200000000ff */
[----:B------:R-:W-:Y:S01]  /*3b70*/  @P2 STG.E.U16 desc[UR36][R6.64+0x20], R34 ;  /* 0x0000202206002986 */ /* 0x000fe2000c101524 */
[----:B------:R-:W-:Y:S01]  /*3b80*/  F2FP.F16.F32.PACK_AB R36, RZ, R36 ;  /* 0x00000024ff24723e */ /* 0x000fe200000000ff */
[-C--:B------:R-:W-:Y:S01]  /*3b90*/  FMUL R49, R49, R56.reuse ;  /* 0x0000003831317220 */ /* 0x080fe20000400000 */
[----:B------:R-:W-:Y:S01]  /*3ba0*/  ISETP.GT.AND P2, PT, R0, 0x8, P1 ;  /* 0x000000080000780c */ /* 0x000fe20000f44270 */
[----:B------:R-:W-:Y:S01]  /*3bb0*/  @P3 STG.E.U16 desc[UR36][R6.64+0x22], R35 ;  /* 0x0000222306003986 */ /* 0x000fe2000c101524 */
[----:B------:R-:W-:Y:S01]  /*3bc0*/  ISETP.GT.AND P1, PT, R3, 0x20, PT ;  /* 0x000000200300780c */ /* 0x000fe20003f24270 */
[-C--:B------:R-:W-:Y:S01]  /*3bd0*/  FMUL R50, R50, R56.reuse ;  /* 0x0000003832327220 */ /* 0x080fe20000400000 */
[----:B------:R-:W-:Y:S01]  /*3be0*/  F2FP.F16.F32.PACK_AB R37, RZ, R37 ;  /* 0x00000025ff25723e */ /* 0x000fe200000000ff */
[----:B------:R-:W-:Y:S01]  /*3bf0*/  @P4 STG.E.U16 desc[UR36][R4.64+0x30], R36 ;  /* 0x0000302404004986 */ /* 0x000fe2000c101524 */
[C---:B------:R-:W-:Y:S01]  /*3c00*/  ISETP.GT.AND P3, PT, R0.reuse, 0x8, P0 ;  /* 0x000000080000780c */ /* 0x040fe20000764270 */
[-C--:B------:R-:W-:Y:S01]  /*3c10*/  FMUL R51, R51, R56.reuse ;  /* 0x0000003833337220 */ /* 0x080fe20000400000 */
[----:B------:R-:W-:Y:S01]  /*3c20*/  ISETP.GT.AND P0, PT, R3, 0x21, PT ;  /* 0x000000210300780c */ /* 0x000fe20003f04270 */
[----:B------:R-:W-:Y:S01]  /*3c30*/  @P5 STG.E.U16 desc[UR36][R4.64+0x32], R37 ;  /* 0x0000322504005986 */ /* 0x000fe2000c101524 */
        /* <DEDUP_REMOVED lines=10> */
[----:B------:R-:W-:-:S02]  /*3ce0*/  F2FP.F16.F32.PACK_AB R41, RZ, R41 ;  /* 0x00000029ff29723e */ /* 0x000fc400000000ff */
[C---:B------:R-:W-:Y:S01]  /*3cf0*/  ISETP.GT.AND P1, PT, R0.reuse, 0x8, P1 ;  /* 0x000000080000780c */ /* 0x040fe20000f24270 */
[----:B------:R-:W-:Y:S01]  /*3d00*/  @P3 STG.E.U16 desc[UR36][R6.64+0x32], R39 ;  /* 0x0000322706003986 */ /* 0x000fe2000c101524 */
[C---:B------:R-:W-:Y:S02]  /*3d10*/  ISETP.GT.AND P2, PT, R0.reuse, 0x8, P0 ;  /* 0x000000080000780c */ /* 0x040fe40000744270 */
[C---:B------:R-:W-:Y:S01]  /*3d20*/  ISETP.GT.AND P0, PT, R3.reuse, 0x29, PT ;  /* 0x000000290300780c */ /* 0x040fe20003f04270 */
[----:B------:R-:W-:Y:S01]  /*3d30*/  @P4 STG.E.U16 desc[UR36][R4.64+0x40], R40 ;  /* 0x0000402804004986 */ /* 0x000fe2000c101524 */
[----:B------:R-:W-:Y:S02]  /*3d40*/  ISETP.GT.AND P4, PT, R3, 0x28, PT ;  /* 0x000000280300780c */ /* 0x000fe40003f84270 */
[----:B------:R-:W-:Y:S01]  /*3d50*/  F2FP.F16.F32.PACK_AB R42, RZ, R42 ;  /* 0x0000002aff2a723e */ /* 0x000fe200000000ff */
[----:B------:R-:W-:Y:S01]  /*3d60*/  @P5 STG.E.U16 desc[UR36][R4.64+0x42], R41 ;  /* 0x0000422904005986 */ /* 0x000fe2000c101524 */
[----:B------:R-:W-:-:S02]  /*3d70*/  ISETP.GT.AND P5, PT, R0, RZ, P4 ;  /* 0x000000ff0000720c */ /* 0x000fc400027a4270 */
[C---:B------:R-:W-:Y:S01]  /*3d80*/  ISETP.GT.AND P3, PT, R0.reuse, RZ, P0 ;  /* 0x000000ff0000720c */ /* 0x040fe20000764270 */
[----:B------:R-:W-:Y:S01]  /*3d90*/  @P1 STG.E.U16 desc[UR36][R6.64+0x40], R42 ;  /* 0x0000402a06001986 */ /* 0x000fe2000c101524 */
[----:B------:R-:W-:Y:S02]  /*3da0*/  F2FP.F16.F32.PACK_AB R43, RZ, R43 ;  /* 0x0000002bff2b723e */ /* 0x000fe400000000ff */
[----:B------:R-:W-:Y:S02]  /*3db0*/  F2FP.F16.F32.PACK_AB R44, RZ, R44 ;  /* 0x0000002cff2c723e */ /* 0x000fe400000000ff */
[C---:B------:R-:W-:Y:S01]  /*3dc0*/  ISETP.GT.AND P4, PT, R0.reuse, 0x8, P4 ;  /* 0x000000080000780c */ /* 0x040fe20002784270 */
[----:B------:R-:W-:Y:S01]  /*3dd0*/  @P2 STG.E.U16 desc[UR36][R6.64+0x42], R43 ;  /* 0x0000422b06002986 */ /* 0x000fe2000c101524 */
[----:B------:R-:W-:Y:S02]  /*3de0*/  F2FP.F16.F32.PACK_AB R45, RZ, R45 ;  /* 0x0000002dff2d723e */ /* 0x000fe400000000ff */
[----:B------:R-:W-:Y:S01]  /*3df0*/  ISETP.GT.AND P2, PT, R3, 0x31, PT ;  /* 0x000000310300780c */ /* 0x000fe20003f44270 */
[----:B------:R-:W-:Y:S01]  /*3e00*/  @P5 STG.E.U16 desc[UR36][R4.64+0x50], R44 ;  /* 0x0000502c04005986 */ /* 0x000fe2000c101524 */
[----:B------:R-:W-:-:S02]  /*3e10*/  ISETP.GT.AND P5, PT, R0, 0x8, P0 ;  /* 0x000000080000780c */ /* 0x000fc400007a4270 */
[C---:B------:R-:W-:Y:S01]  /*3e20*/  ISETP.GT.AND P1, PT, R3.reuse, 0x38, PT ;  /* 0x000000380300780c */ /* 0x040fe20003f24270 */
[----:B------:R-:W-:Y:S01]  /*3e30*/  @P3 STG.E.U16 desc[UR36][R4.64+0x52], R45 ;  /* 0x0000522d04003986 */ /* 0x000fe2000c101524 */
[C---:B------:R-:W-:Y:S02]  /*3e40*/  ISETP.GT.AND P3, PT, R3.reuse, 0x30, PT ;  /* 0x000000300300780c */ /* 0x040fe40003f64270 */
[----:B------:R-:W-:Y:S01]  /*3e50*/  ISETP.GT.AND P0, PT, R3, 0x39, PT ;  /* 0x000000390300780c */ /* 0x000fe20003f04270 */
[----:B------:R-:W-:Y:S01]  /*3e60*/  @P4 IMAD.MOV.U32 R2, RZ, RZ, R6 ;  /* 0x000000ffff024224 */ /* 0x000fe200078e0006 */
[----:B------:R-:W-:Y:S01]  /*3e70*/  F2FP.F16.F32.PACK_AB R46, RZ, R46 ;  /* 0x0000002eff2e723e */ /* 0x000fe200000000ff */
[----:B------:R-:W-:Y:S01]  /*3e80*/  @P4 IMAD.MOV.U32 R3, RZ, RZ, R7 ;  /* 0x000000ffff034224 */ /* 0x000fe200078e0007 */
[----:B------:R-:W-:Y:S02]  /*3e90*/  F2FP.F16.F32.PACK_AB R47, RZ, R47 ;  /* 0x0000002fff2f723e */ /* 0x000fe400000000ff */
[----:B------:R-:W-:-:S02]  /*3ea0*/  F2FP.F16.F32.PACK_AB R48, RZ, R48 ;  /* 0x00000030ff30723e */ /* 0x000fc400000000ff */
[----:B------:R1:W-:Y:S01]  /*3eb0*/  @P4 STG.E.U16 desc[UR36][R2.64+0x50], R46 ;  /* 0x0000502e02004986 */ /* 0x0003e2000c101524 */
[C---:B------:R-:W-:Y:S02]  /*3ec0*/  ISETP.GT.AND P4, PT, R0.reuse, RZ, P2 ;  /* 0x000000ff0000720c */ /* 0x040fe40001784270 */
[----:B------:R-:W-:Y:S02]  /*3ed0*/  F2FP.F16.F32.PACK_AB R49, RZ, R49 ;  /* 0x00000031ff31723e */ /* 0x000fe400000000ff */
[----:B------:R-:W-:Y:S02]  /*3ee0*/  ISETP.GT.AND P2, PT, R0, 0x8, P2 ;  /* 0x000000080000780c */ /* 0x000fe40001744270 */
[----:B------:R-:W-:Y:S02]  /*3ef0*/  F2FP.F16.F32.PACK_AB R50, RZ, R50 ;  /* 0x00000032ff32723e */ /* 0x000fe400000000ff */
[----:B------:R-:W-:Y:S02]  /*3f00*/  F2FP.F16.F32.PACK_AB R51, RZ, R51 ;  /* 0x00000033ff33723e */ /* 0x000fe400000000ff */
[----:B------:R-:W-:Y:S01]  /*3f10*/  F2FP.F16.F32.PACK_AB R52, RZ, R52 ;  /* 0x00000034ff34723e */ /* 0x000fe200000000ff */
[----:B-1----:R-:W-:Y:S01]  /*3f20*/  @P5 IMAD.MOV.U32 R2, RZ, RZ, R6 ;  /* 0x000000ffff025224 */ /* 0x002fe200078e0006 */
[----:B------:R-:W-:Y:S01]  /*3f30*/  F2FP.F16.F32.PACK_AB R53, RZ, R53 ;  /* 0x00000035ff35723e */ /* 0x000fe200000000ff */
[----:B------:R-:W-:Y:S01]  /*3f40*/  @P5 IMAD.MOV.U32 R3, RZ, RZ, R7 ;  /* 0x000000ffff035224 */ /* 0x000fe200078e0007 */
[----:B------:R-:W-:-:S02]  /*3f50*/  F2FP.F16.F32.PACK_AB R54, RZ, R54 ;  /* 0x00000036ff36723e */ /* 0x000fc400000000ff */
[----:B------:R-:W-:Y:S02]  /*3f60*/  F2FP.F16.F32.PACK_AB R55, RZ, R55 ;  /* 0x00000037ff37723e */ /* 0x000fe400000000ff */
[----:B------:R1:W-:Y:S01]  /*3f70*/  @P5 STG.E.U16 desc[UR36][R2.64+0x52], R47 ;  /* 0x0000522f02005986 */ /* 0x0003e2000c101524 */
[C---:B------:R-:W-:Y:S02]  /*3f80*/  ISETP.GT.AND P5, PT, R0.reuse, RZ, P3 ;  /* 0x000000ff0000720c */ /* 0x040fe40001fa4270 */
[----:B------:R-:W-:-:S11]  /*3f90*/  ISETP.GT.AND P3, PT, R0, 0x8, P3 ;  /* 0x000000080000780c */ /* 0x000fd60001f64270 */
[----:B-1----:R-:W-:Y:S02]  /*3fa0*/  @P5 IMAD.MOV.U32 R2, RZ, RZ, R4 ;  /* 0x000000ffff025224 */ /* 0x002fe400078e0004 */
[----:B------:R-:W-:-:S05]  /*3fb0*/  @P5 IMAD.MOV.U32 R3, RZ, RZ, R5 ;  /* 0x000000ffff035224 */ /* 0x000fca00078e0005 */
[----:B------:R1:W-:Y:S01]  /*3fc0*/  @P5 STG.E.U16 desc[UR36][R2.64+0x60], R48 ;  /* 0x0000603002005986 */ /* 0x0003e2000c101524 */
[C---:B------:R-:W-:Y:S02]  /*3fd0*/  ISETP.GT.AND P5, PT, R0.reuse, RZ, P0 ;  /* 0x000000ff0000720c */ /* 0x040fe400007a4270 */
[----:B------:R-:W-:Y:S01]  /*3fe0*/  ISETP.GT.AND P0, PT, R0, 0x8, P0 ;  /* 0x000000080000780c */ /* 0x000fe20000704270 */
[----:B-1----:R-:W-:Y:S02]  /*3ff0*/  @P4 IMAD.MOV.U32 R2, RZ, RZ, R4 ;  /* 0x000000ffff024224 */ /* 0x002fe400078e0004 */
[----:B------:R-:W-:-:S05]  /*4000*/  @P4 IMAD.MOV.U32 R3, RZ, RZ, R5 ;  /* 0x000000ffff034224 */ /* 0x000fca00078e0005 */
[----:B------:R1:W-:Y:S01]  /*4010*/  @P4 STG.E.U16 desc[UR36][R2.64+0x62], R49 ;  /* 0x0000623102004986 */ /* 0x0003e2000c101524 */
[C---:B------:R-:W-:Y:S02]  /*4020*/  ISETP.GT.AND P4, PT, R0.reuse, RZ, P1 ;  /* 0x000000ff0000720c */ /* 0x040fe40000f84270 */
[----:B------:R-:W-:Y:S01]  /*4030*/  ISETP.GT.AND P1, PT, R0, 0x8, P1 ;  /* 0x000000080000780c */ /* 0x000fe20000f24270 */
[----:B-1----:R-:W-:Y:S02]  /*4040*/  @P3 IMAD.MOV.U32 R2, RZ, RZ, R6 ;  /* 0x000000ffff023224 */ /* 0x002fe400078e0006 */
[----:B------:R-:W-:-:S05]  /*4050*/  @P3 IMAD.MOV.U32 R3, RZ, RZ, R7 ;  /* 0x000000ffff033224 */ /* 0x000fca00078e0007 */
[----:B------:R1:W-:Y:S02]  /*4060*/  @P3 STG.E.U16 desc[UR36][R2.64+0x60], R50 ;  /* 0x0000603202003986 */ /* 0x0003e4000c101524 */
[----:B-1----:R-:W-:Y:S02]  /*4070*/  @P2 IMAD.MOV.U32 R2, RZ, RZ, R6 ;  /* 0x000000ffff022224 */ /* 0x002fe400078e0006 */
[----:B------:R-:W-:-:S05]  /*4080*/  @P2 IMAD.MOV.U32 R3, RZ, RZ, R7 ;  /* 0x000000ffff032224 */ /* 0x000fca00078e0007 */
[----:B------:R1:W-:Y:S02]  /*4090*/  @P2 STG.E.U16 desc[UR36][R2.64+0x62], R51 ;  /* 0x0000623302002986 */ /* 0x0003e4000c101524 */
[----:B-1----:R-:W-:Y:S02]  /*40a0*/  @P4 IMAD.MOV.U32 R2, RZ, RZ, R4 ;  /* 0x000000ffff024224 */ /* 0x002fe400078e0004 */
[----:B------:R-:W-:-:S05]  /*40b0*/  @P4 IMAD.MOV.U32 R3, RZ, RZ, R5 ;  /* 0x000000ffff034224 */ /* 0x000fca00078e0005 */
[----:B------:R1:W-:Y:S04]  /*40c0*/  @P4 STG.E.U16 desc[UR36][R2.64+0x70], R52 ;  /* 0x0000703402004986 */ /* 0x0003e8000c101524 */
[----:B------:R2:W-:Y:S01]  /*40d0*/  @P5 STG.E.U16 desc[UR36][R4.64+0x72], R53 ;  /* 0x0000723504005986 */ /* 0x0005e2000c101524 */
[----:B-1----:R-:W-:Y:S02]  /*40e0*/  @P1 IMAD.MOV.U32 R2, RZ, RZ, R6 ;  /* 0x000000ffff021224 */ /* 0x002fe400078e0006 */
[----:B------:R-:W-:-:S05]  /*40f0*/  @P1 IMAD.MOV.U32 R3, RZ, RZ, R7 ;  /* 0x000000ffff031224 */ /* 0x000fca00078e0007 */
[----:B------:R2:W-:Y:S04]  /*4100*/  @P1 STG.E.U16 desc[UR36][R2.64+0x70], R54 ;  /* 0x0000703602001986 */ /* 0x0005e8000c101524 */
[----:B------:R2:W-:Y:S02]  /*4110*/  @P0 STG.E.U16 desc[UR36][R6.64+0x72], R55 ;  /* 0x0000723706000986 */ /* 0x0005e4000c101524 */
.L_x_94:
[----:B------:R-:W-:Y:S05]  /*4120*/  BSYNC B0 ;  /* 0x0000000000007941 */ /* 0x000fea0003800000 */
.L_x_32:
[----:B0-2---:R-:W2:Y:S01]  /*4130*/  LDL.64 R2, [R1] ;  /* 0x0000000001027983 */ /* 0x005ea20000100a00 */
[----:B------:R-:W-:Y:S01]  /*4140*/  ULDC.64 UR4, c[0x0][0x650] ;  /* 0x0001940000047ab9 */ /* 0x000fe20000000a00 */
[----:B------:R0:W-:Y:S01]  /*4150*/  SYNCS.ARRIVE.TRANS64.A1T0 RZ, [R64+UR47], RZ ;  /* 0x000000ff40ff79a7 */ /* 0x0001e2000810002f */
[----:B------:R-:W-:Y:S01]  /*4160*/  PRMT R0, RZ, 0x7610, R0 ;  /* 0x00007610ff007816 */ /* 0x000fe20000000000 */
[----:B-----5:R-:W-:Y:S02]  /*4170*/  IMAD.MOV.U32 R19, RZ, RZ, -0x1 ;  /* 0xffffffffff137424 */ /* 0x020fe400078e00ff */
[----:B------:R-:W-:Y:S01]  /*4180*/  IMAD.MOV.U32 R22, RZ, RZ, -0x1 ;  /* 0xffffffffff167424 */ /* 0x000fe200078e00ff */
[----:B--2---:R-:W-:-:S04]  /*4190*/  LEA R18, P0, R2, R18, 0x1 ;  /* 0x0000001202127211 */ /* 0x004fc800078008ff */
[----:B------:R-:W-:Y:S01]  /*41a0*/  LEA.HI.X R17, R2, R17, R23, 0x1, P0 ;  /* 0x0000001102117211 */ /* 0x000fe200000f0c17 */
[----:B------:R-:W-:Y:S01]  /*41b0*/  IMAD.MOV.U32 R2, RZ, RZ, -0x1 ;  /* 0xffffffffff027424 */ /* 0x000fe200078e00ff */
[----:B------:R-:W-:-:S04]  /*41c0*/  ISETP.GE.U32.AND P0, PT, R18, UR4, PT ;  /* 0x0000000412007c0c */ /* 0x000fc8000bf06070 */
[----:B------:R-:W-:-:S13]  /*41d0*/  ISETP.GE.U32.AND.EX P0, PT, R17, UR5, PT, P0 ;  /* 0x0000000511007c0c */ /* 0x000fda000bf06100 */
[----:B0-----:R-:W-:Y:S05]  /*41e0*/  @P0 BRA `(.L_x_95) ;  /* 0x0000000400700947 */ /* 0x001fea0003800000 */
[----:B-1----:R-:W0:Y:S01]  /*41f0*/  S2R R10, SR_CTAID.X ;  /* 0x00000000000a7919 */ /* 0x002e220000002500 */
[----:B---34-:R-:W1:Y:S01]  /*4200*/  LDC.64 R8, c[0x0][0x628] ;  /* 0x00018a00ff087b82 */ /* 0x018e620000000a00 */
[----:B------:R-:W-:Y:S01]  /*4210*/  ULDC UR4, c[0x0][0x150] ;  /* 0x0000540000047ab9 */ /* 0x000fe20000000800 */
[----:B------:R-:W-:Y:S01]  /*4220*/  IMAD.MOV.U32 R6, RZ, RZ, R18 ;  /* 0x000000ffff067224 */ /* 0x000fe200078e0012 */
[----:B------:R-:W2:Y:S01]  /*4230*/  S2R R20, SR_CTAID.Y ;  /* 0x0000000000147919 */ /* 0x000ea20000002600 */
[----:B------:R-:W-:-:S04]  /*4240*/  IMAD.MOV.U32 R7, RZ, RZ, R17 ;  /* 0x000000ffff077224 */ /* 0x000fc800078e0011 */
[----:B------:R-:W3:Y:S08]  /*4250*/  LDC R15, c[0x0][0x144] ;  /* 0x00005100ff0f7b82 */ /* 0x000ef00000000800 */
[----:B------:R-:W4:Y:S08]  /*4260*/  LDC R0, c[0x0][0x630] ;  /* 0x00018c00ff007b82 */ /* 0x000f300000000800 */
[----:B------:R-:W2:Y:S01]  /*4270*/  LDC.64 R12, c[0x0][0x620] ;  /* 0x00018800ff0c7b82 */ /* 0x000ea20000000a00 */
[----:B-1----:R-:W-:-:S04]  /*4280*/  ISETP.NE.U32.AND P0, PT, R8, RZ, PT ;  /* 0x000000ff0800720c */ /* 0x002fc80003f05070 */
[----:B------:R-:W-:Y:S02]  /*4290*/  ISETP.NE.AND.EX P0, PT, R9, RZ, PT, P0 ;  /* 0x000000ff0900720c */ /* 0x000fe40003f05300 */
[----:B0-----:R-:W-:-:S05]  /*42a0*/  I2FP.F32.U32 R2, R10 ;  /* 0x0000000a00027245 */ /* 0x001fca0000201000 */
[----:B------:R-:W-:-:S04]  /*42b0*/  FMUL R2, R2, UR4 ;  /* 0x0000000402027c20 */ /* 0x000fc80008400000 */
[----:B------:R0:W1:Y:S02]  /*42c0*/  F2I.U32.TRUNC.NTZ R14, R2 ;  /* 0x00000002000e7305 */ /* 0x000064000020f000 */
[----:B---34-:R-:W-:Y:S05]  /*42d0*/  @!P0 BRA `(.L_x_96) ;  /* 0x0000000000288947 */ /* 0x018fea0003800000 */
[----:B------:R-:W3:Y:S02]  /*42e0*/  LDC R3, c[0x0][0x634] ;  /* 0x00018d00ff037b82 */ /* 0x000ee40000000800 */
[----:B---3--:R-:W-:-:S05]  /*42f0*/  IADD3 R7, P0, R18, R3, RZ ;  /* 0x0000000312077210 */ /* 0x008fca0007f1e0ff */
[----:B------:R-:W-:-:S04]  /*4300*/  IMAD.X R11, RZ, RZ, R17, P0 ;  /* 0x000000ffff0b7224 */ /* 0x000fc800000e0611 */
[----:B0-----:R-:W-:-:S04]  /*4310*/  IMAD.WIDE.U32 R2, R11, R8, RZ ;  /* 0x000000080b027225 */ /* 0x001fc800078e00ff */
[----:B------:R-:W-:-:S04]  /*4320*/  IMAD.WIDE.U32 R4, P0, R7, R9, R2 ;  /* 0x0000000907047225 */ /* 0x000fc80007800002 */
[----:B------:R-:W-:-:S04]  /*4330*/  IMAD.WIDE.U32 R2, R7, R8, RZ ;  /* 0x0000000807027225 */ /* 0x000fc800078e00ff */
[----:B------:R-:W-:Y:S01]  /*4340*/  IMAD.X R7, RZ, RZ, RZ, P0 ;  /* 0x000000ffff077224 */ /* 0x000fe200000e06ff */
[----:B------:R-:W-:Y:S01]  /*4350*/  IADD3 RZ, P0, R3, R4, RZ ;  /* 0x0000000403ff7210 */ /* 0x000fe20007f1e0ff */
[----:B------:R-:W-:-:S04]  /*4360*/  IMAD.MOV.U32 R6, RZ, RZ, R5 ;  /* 0x000000ffff067224 */ /* 0x000fc800078e0005 */
[----:B------:R-:W-:-:S08]  /*4370*/  IMAD.WIDE.U32.X R6, R11, R9, R6, P0 ;  /* 0x000000090b067225 */ /* 0x000fd000000e0406 */
.L_x_96:
[----:B------:R-:W3:Y:S01]  /*4380*/  LDC.64 R26, c[0x0][0x640] ;  /* 0x00019000ff1a7b82 */ /* 0x000ee20000000a00 */
[-C--:B------:R-:W-:Y:S01]  /*4390*/  SHF.R.U64 R11, R6, R0.reuse, R7 ;  /* 0x00000000060b7219 */ /* 0x080fe20000001207 */
[----:B------:R-:W-:Y:S01]  /*43a0*/  IMAD.MOV.U32 R19, RZ, RZ, R17 ;  /* 0x000000ffff137224 */ /* 0x000fe200078e0011 */
[----:B------:R-:W-:Y:S01]  /*43b0*/  SHF.R.U32.HI R0, RZ, R0, R7 ;  /* 0x00000000ff007219 */ /* 0x000fe20000011607 */
[----:B-1----:R-:W-:Y:S01]  /*43c0*/  IMAD.MOV R14, RZ, RZ, -R14 ;  /* 0x000000ffff0e7224 */ /* 0x002fe200078e0a0e */
[----:B------:R-:W-:Y:S01]  /*43d0*/  IADD3 R5, P0, RZ, -R11, RZ ;  /* 0x8000000bff057210 */ /* 0x000fe20007f1e0ff */
[----:B------:R-:W-:Y:S01]  /*43e0*/  ULDC UR4, c[0x0][0x154] ;  /* 0x0000550000047ab9 */ /* 0x000fe20000000800 */
[----:B------:R-:W-:Y:S01]  /*43f0*/  IMAD.MOV.U32 R7, RZ, RZ, 0x1 ;  /* 0x00000001ff077424 */ /* 0x000fe200078e00ff */
[----:B------:R-:W1:Y:S01]  /*4400*/  LDC R4, c[0x0][0x618] ;  /* 0x00018600ff047b82 */ /* 0x000e620000000800 */
[----:B------:R-:W-:Y:S02]  /*4410*/  IMAD R22, R15, R14, R10 ;  /* 0x0000000e0f167224 */ /* 0x000fe400078e020a */
[----:B------:R-:W-:-:S04]  /*4420*/  IMAD.X R3, RZ, RZ, ~R0, P0 ;  /* 0x000000ffff037224 */ /* 0x000fc800000e0e00 */
[-C--:B--2---:R-:W-:Y:S01]  /*4430*/  IMAD R0, R3, R12.reuse, RZ ;  /* 0x0000000c03007224 */ /* 0x084fe200078e02ff */
[----:B------:R-:W2:Y:S01]  /*4440*/  LDC R6, c[0x0][0x608] ;  /* 0x00018200ff067b82 */ /* 0x000ea20000000800 */
[----:B0-----:R-:W-:-:S04]  /*4450*/  IMAD.WIDE.U32 R2, R5, R12, R18 ;  /* 0x0000000c05027225 */ /* 0x001fc800078e0012 */
[----:B------:R-:W-:Y:S01]  /*4460*/  IMAD R5, R5, R13, R0 ;  /* 0x0000000d05057224 */ /* 0x000fe200078e0200 */
[----:B------:R-:W-:Y:S02]  /*4470*/  I2FP.F32.U32 R0, R20 ;  /* 0x0000001400007245 */ /* 0x000fe40000201000 */
[----:B------:R-:W0:Y:S01]  /*4480*/  LDC R24, c[0x0][0x658] ;  /* 0x00019600ff187b82 */ /* 0x000e220000000800 */
[----:B------:R-:W-:Y:S01]  /*4490*/  IMAD.IADD R3, R3, 0x1, R5 ;  /* 0x0000000103037824 */ /* 0x000fe200078e0205 */
[----:B---3--:R-:W-:Y:S01]  /*44a0*/  ISETP.NE.U32.AND P0, PT, R26, RZ, PT ;  /* 0x000000ff1a00720c */ /* 0x008fe20003f05070 */
[----:B------:R-:W-:Y:S01]  /*44b0*/  FMUL R0, R0, UR4 ;  /* 0x0000000400007c20 */ /* 0x000fe20008400000 */
[----:B------:R-:W-:Y:S02]  /*44c0*/  IMAD.MOV.U32 R5, RZ, RZ, -0x1 ;  /* 0xffffffffff057424 */ /* 0x000fe400078e00ff */
[----:B------:R-:W-:Y:S01]  /*44d0*/  ISETP.NE.AND.EX P0, PT, R27, RZ, PT, P0 ;  /* 0x000000ff1b00720c */ /* 0x000fe20003f05300 */
[----:B------:R3:W4:Y:S01]  /*44e0*/  F2I.U32.TRUNC.NTZ R12, R0 ;  /* 0x00000000000c7305 */ /* 0x000722000020f000 */
[----:B------:R-:W3:Y:S01]  /*44f0*/  LDC R15, c[0x0][0x148] ;  /* 0x00005200ff0f7b82 */ /* 0x000ee20000000800 */
[----:B-1----:R-:W-:-:S02]  /*4500*/  SHF.R.U64 R10, R2, R4, R3 ;  /* 0x00000004020a7219 */ /* 0x002fc40000001203 */
[----:B------:R-:W-:-:S05]  /*4510*/  SHF.R.U32.HI R3, RZ, R4, R3 ;  /* 0x00000004ff037219 */ /* 0x000fca0000011603 */
[----:B------:R-:W1:Y:S01]  /*4520*/  LDC R14, c[0x0][0x600] ;  /* 0x00018000ff0e7b82 */ /* 0x000e620000000800 */
[-CC-:B--2---:R-:W-:Y:S02]  /*4530*/  SHF.R.U64 R8, R10, R6.reuse, R3.reuse ;  /* 0x000000060a087219 */ /* 0x184fe40000001203 */
[----:B------:R-:W-:-:S05]  /*4540*/  SHF.R.U32.HI R3, RZ, R6, R3 ;  /* 0x00000006ff037219 */ /* 0x000fca0000011603 */
[----:B------:R-:W2:Y:S01]  /*4550*/  LDC R21, c[0x0][0x648] ;  /* 0x00019200ff157b82 */ /* 0x000ea20000000800 */
[-CC-:B0-----:R-:W-:Y:S02]  /*4560*/  SHF.R.U64 R13, R8, R24.reuse, R3.reuse ;  /* 0x00000018080d7219 */ /* 0x181fe40000001203 */
[-C--:B------:R-:W-:Y:S02]  /*4570*/  SHF.L.U32 R5, R5, R24.reuse, RZ ;  /* 0x0000001805057219 */ /* 0x080fe400000006ff */
[-C--:B------:R-:W-:Y:S01]  /*4580*/  SHF.R.U32.HI R3, RZ, R24.reuse, R3 ;  /* 0x00000018ff037219 */ /* 0x080fe20000011603 */
[----:B------:R-:W-:Y:S01]  /*4590*/  IMAD.MOV.U32 R2, RZ, RZ, R13 ;  /* 0x000000ffff027224 */ /* 0x000fe200078e000d */
[----:B------:R-:W-:Y:S01]  /*45a0*/  SHF.L.U32 R24, R7, R24, RZ ;  /* 0x0000001807187219 */ /* 0x000fe200000006ff */
[----:B------:R-:W0:Y:S01]  /*45b0*/  LDC R25, c[0x0][0x638] ;  /* 0x00018e00ff197b82 */ /* 0x000e220000000800 */
[----:B------:R-:W-:-:S07]  /*45c0*/  LOP3.LUT R19, RZ, R5, RZ, 0x33, !PT ;  /* 0x00000005ff137212 */ /* 0x000fce00078e33ff */
[----:B------:R-:W0:Y:S01]  /*45d0*/  LDC R28, c[0x0][0x610] ;  /* 0x00018400ff1c7b82 */ /* 0x000e220000000800 */
[----:B----4-:R-:W-:Y:S05]  /*45e0*/  @!P0 BRA `(.L_x_97) ;  /* 0x0000000000288947 */ /* 0x010fea0003800000 */
[----:B---3--:R-:W3:Y:S02]  /*45f0*/  LDC R0, c[0x0][0x64c] ;  /* 0x00019300ff007b82 */ /* 0x008ee40000000800 */
[----:B---3--:R-:W-:-:S05]  /*4600*/  IADD3 R7, P0, R13, R0, RZ ;  /* 0x000000000d077210 */ /* 0x008fca0007f1e0ff */
        /* <DEDUP_REMOVED lines=8> */
.L_x_97:
[----:B------:R-:W4:Y:S01]  /*4690*/  LDC R4, c[0x0][0x65c] ;  /* 0x00019700ff047b82 */ /* 0x000f220000000800 */
[----:B--23--:R-:W-:Y:S01]  /*46a0*/  SHF.R.U64 R0, R2, R21, R3 ;  /* 0x0000001502007219 */ /* 0x00cfe20000001203 */
[----:B-1----:R-:W-:Y:S01]  /*46b0*/  VIADD R3, R14, 0xffffffff ;  /* 0xffffffff0e037836 */ /* 0x002fe20000000000 */
[----:B------:R-:W-:Y:S01]  /*46c0*/  LOP3.LUT R19, R8, R19, RZ, 0xc0, !PT ;  /* 0x0000001308137212 */ /* 0x000fe200078ec0ff */
[----:B------:R-:W-:Y:S02]  /*46d0*/  IMAD.MOV R12, RZ, RZ, -R12 ;  /* 0x000000ffff0c7224 */ /* 0x000fe400078e0a0c */
[----:B------:R-:W-:Y:S01]  /*46e0*/  IMAD.MOV R2, RZ, RZ, -R0 ;  /* 0x000000ffff027224 */ /* 0x000fe200078e0a00 */
[----:B------:R-:W-:Y:S01]  /*46f0*/  LOP3.LUT R3, R10, R3, RZ, 0xc0, !PT ;  /* 0x000000030a037212 */ /* 0x000fe200078ec0ff */
[----:B------:R-:W-:Y:S02]  /*4700*/  IMAD R19, R24, R0, R19 ;  /* 0x0000000018137224 */ /* 0x000fe400078e0213 */
[----:B0-----:R-:W-:-:S04]  /*4710*/  IMAD R0, R2, R25, R13 ;  /* 0x0000001902007224 */ /* 0x001fc800078e020d */
[----:B------:R-:W-:Y:S01]  /*4720*/  IMAD R2, R0, R14, R3 ;  /* 0x0000000e00027224 */ /* 0x000fe200078e0203 */
[----:B----4-:R-:W-:Y:S01]  /*4730*/  ISETP.NE.AND P0, PT, R4, 0x1, PT ;  /* 0x000000010400780c */ /* 0x010fe20003f05270 */
[----:B------:R-:W-:-:S05]  /*4740*/  IMAD.MOV.U32 R4, RZ, RZ, 0x1 ;  /* 0x00000001ff047424 */ /* 0x000fca00078e00ff */
[----:B------:R-:W-:-:S07]  /*4750*/  PRMT R0, R4, 0x7610, R0 ;  /* 0x0000761004007816 */ /* 0x000fce0000000000 */
[----:B------:R-:W-:-:S04]  /*4760*/  @P0 IMAD R22, R15, R12, R20 ;  /* 0x0000000c0f160224 */ /* 0x000fc800078e0214 */
[----:B------:R-:W-:-:S05]  /*4770*/  IMAD R19, R19, R28, R22 ;  /* 0x0000001c13137224 */ /* 0x000fca00078e0216 */
[----:B------:R-:W-:Y:S02]  /*4780*/  SEL R22, R2, R19, !P0 ;  /* 0x0000001302167207 */ /* 0x000fe40004000000 */
[----:B------:R-:W-:Y:S01]  /*4790*/  SEL R19, R19, R2, !P0 ;  /* 0x0000000213137207 */ /* 0x000fe20004000000 */
[----:B------:R-:W-:-:S07]  /*47a0*/  IMAD.MOV.U32 R2, RZ, RZ, R11 ;  /* 0x000000ffff027224 */ /* 0x000fce00078e000b */
.L_x_95:
[----:B------:R-:W-:Y:S02]  /*47b0*/  LOP3.LUT P0, RZ, R0, 0xff, RZ, 0xc0, !PT ;  /* 0x000000ff00ff7812 */ /* 0x000fe4000780c0ff */
[----:B------:R-:W-:-:S11]  /*47c0*/  LOP3.LUT R71, R71, 0x1, RZ, 0x3c, !PT ;  /* 0x0000000147477812 */ /* 0x000fd600078e3cff */
[----:B------:R-:W-:Y:S05]  /*47d0*/  @P0 BRA `(.L_x_98) ;  /* 0xffffffcc00440947 */ /* 0x000fea000383ffff */
[----:B------:R-:W-:Y:S05]  /*47e0*/  EXIT ;  /* 0x000000000000794d */ /* 0x000fea0003800000 */
.L_x_13:
[----:B------:R-:W-:-:S08]  /*47f0*/  ISETP.NE.AND P0, PT, R0, RZ, PT ;  /* 0x000000ff0000720c */ /* 0x000fd00003f05270 */
[----:B0-----:R-:W0:-:S00]  /*4800*/  USETMAXREG.DEALLOC.CTAPOOL 0x28 ;  /* 0x00000028000079c8 */ /* 0x001e0000080e0500 */
[----:B------:R-:W-:Y:S05]  /*4810*/  @P0 EXIT ;  /* 0x000000000000094d */ /* 0x000fea0003800000 */
[----:B0-----:R-:W-:Y:S01]  /*4820*/  LOP3.LUT P0, RZ, R8, 0xff, RZ, 0xc0, !PT ;  /* 0x000000ff08ff7812 */ /* 0x001fe2000780c0ff */
[----:B------:R-:W-:Y:S02]  /*4830*/  IMAD.MOV.U32 R0, RZ, RZ, 0x1 ;  /* 0x00000001ff007424 */ /* 0x000fe400078e00ff */
[----:B------:R-:W-:-:S10]  /*4840*/  IMAD.MOV.U32 R7, RZ, RZ, RZ ;  /* 0x000000ffff077224 */ /* 0x000fd400078e00ff */
[----:B------:R-:W-:Y:S05]  /*4850*/  @!P0 BRA `(.L_x_99) ;  /* 0x0000000c00148947 */ /* 0x000fea0003800000 */
[----:B------:R-:W-:Y:S01]  /*4860*/  LOP3.LUT P0, RZ, R4, 0x1f, RZ, 0xc0, !PT ;  /* 0x0000001f04ff7812 */ /* 0x000fe2000780c0ff */
[----:B------:R-:W-:Y:S01]  /*4870*/  ULDC UR5, c[0x0][0x658] ;  /* 0x0001960000057ab9 */ /* 0x000fe20000000800 */
[----:B------:R-:W-:Y:S01]  /*4880*/  UMOV UR6, 0xffffffff ;  /* 0xffffffff00067882 */ /* 0x000fe20000000000 */
[----:B------:R-:W-:Y:S01]  /*4890*/  BSSY B0, `(.L_x_99) ;  /* 0x00000c1000007945 */ /* 0x000fe20003800000 */
[----:B------:R-:W-:Y:S01]  /*48a0*/  USHF.L.U32 UR6, UR6, UR5, URZ ;  /* 0x0000000506067299 */ /* 0x000fe2000800063f */
[C---:B------:R-:W-:Y:S01]  /*48b0*/  ISETP.NE.AND P2, PT, R3.reuse, RZ, PT ;  /* 0x000000ff0300720c */ /* 0x040fe20003f45270 */
[----:B------:R-:W-:Y:S01]  /*48c0*/  IMAD.MOV.U32 R8, RZ, RZ, 0x1 ;  /* 0x00000001ff087424 */ /* 0x000fe200078e00ff */
[----:B------:R-:W-:Y:S01]  /*48d0*/  ISETP.NE.OR P0, PT, R3, RZ, !P0 ;  /* 0x000000ff0300720c */ /* 0x000fe20004705670 */
[----:B------:R-:W-:Y:S01]  /*48e0*/  IMAD.MOV.U32 R0, RZ, RZ, 0x1 ;  /* 0x00000001ff007424 */ /* 0x000fe200078e00ff */
[----:B------:R-:W-:Y:S01]  /*48f0*/  LOP3.LUT R6, R16, 0x2, RZ, 0xfc, !PT ;  /* 0x0000000210067812 */ /* 0x000fe200078efcff */
[----:B------:R-:W-:Y:S01]  /*4900*/  IMAD.MOV.U32 R7, RZ, RZ, RZ ;  /* 0x000000ffff077224 */ /* 0x000fe200078e00ff */
[----:B------:R-:W-:Y:S01]  /*4910*/  ULDC UR4, c[0x0][0x600] ;  /* 0x0001800000047ab9 */ /* 0x000fe20000000800 */
[----:B------:R-:W-:Y:S01]  /*4920*/  UMOV UR7, 0x1 ;  /* 0x0000000100077882 */ /* 0x000fe20000000000 */
[----:B------:R-:W-:-:S02]  /*4930*/  UIADD3 UR19, UR40, 0x1, URZ ;  /* 0x0000000128137890 */ /* 0x000fc4000fffe03f */
[----:B------:R-:W-:Y:S02]  /*4940*/  UIADD3 UR15, UR4, -0x1, URZ ;  /* 0xffffffff040f7890 */ /* 0x000fe4000fffe03f */
[----:B------:R-:W-:Y:S02]  /*4950*/  USHF.L.U32 UR17, UR7, UR5, URZ ;  /* 0x0000000507117299 */ /* 0x000fe4000800063f */
[----:B------:R-:W-:Y:S01]  /*4960*/  ULOP3.LUT UR16, URZ, UR6, URZ, 0x33, !UPT ;  /* 0x000000063f107292 */ /* 0x000fe2000f8e333f */
[----:B------:R-:W-:-:S11]  /*4970*/  ULDC.64 UR20, c[0x0][0x198] ;  /* 0x0000660000147ab9 */ /* 0x000fd60000000a00 */
.L_x_111:
[----:B------:R-:W-:-:S03]  /*4980*/  UMOV UR4, 0xffffffff ;  /* 0xffffffff00047882 */ /* 0x000fc60000000000 */
[----:B------:R-:W-:Y:S05]  /*4990*/  BRA.DIV UR4, `(.L_x_100) ;  /* 0x0000001204207947 */ /* 0x000fea000b800000 */
[----:B------:R-:W-:-:S13]  /*49a0*/  ELECT P6, URZ, PT ;  /* 0x00000000003f782f */ /* 0x000fda00038c0000 */
.L_x_126:
[----:B------:R-:W0:Y:S01]  /*49b0*/  LDC R3, c[0x0][0x28c] ;  /* 0x0000a300ff037b82 */ /* 0x000e220000000800 */
[----:B------:R-:W-:Y:S01]  /*49c0*/  BSSY B1, `(.L_x_101) ;  /* 0x0000035000017945 */ /* 0x000fe20003800000 */
[----:B0-----:R-:W-:-:S13]  /*49d0*/  ISETP.LT.OR P6, PT, R3, 0x1, !P6 ;  /* 0x000000010300780c */ /* 0x001fda00077c1670 */
[----:B------:R-:W-:Y:S05]  /*49e0*/  @P6 BRA `(.L_x_102) ;  /* 0x0000000000c86947 */ /* 0x000fea0003800000 */
[----:B------:R-:W-:Y:S02]  /*49f0*/  IMAD.SHL.U32 R22, R22, 0x40, RZ ;  /* 0x0000004016167824 */ /* 0x000fe400078e00ff */
[----:B------:R-:W-:Y:S02]  /*4a00*/  IMAD.SHL.U32 R19, R19, 0x40, RZ ;  /* 0x0000004013137824 */ /* 0x000fe400078e00ff */
[----:B------:R-:W-:Y:S02]  /*4a10*/  IMAD.MOV.U32 R12, RZ, RZ, RZ ;  /* 0x000000ffff0c7224 */ /* 0x000fe400078e00ff */
[----:B------:R-:W-:Y:S02]  /*4a20*/  IMAD.U32 R13, RZ, RZ, UR19 ;  /* 0x00000013ff0d7e24 */ /* 0x000fe4000f8e00ff */
[----:B------:R-:W-:Y:S02]  /*4a30*/  IMAD.MOV.U32 R3, RZ, RZ, R0 ;  /* 0x000000ffff037224 */ /* 0x000fe400078e0000 */
[----:B------:R-:W-:-:S07]  /*4a40*/  IMAD.MOV.U32 R4, RZ, RZ, R7 ;  /* 0x000000ffff047224 */ /* 0x000fce00078e0007 */
.L_x_106:
[----:B------:R-:W0:Y:S01]  /*4a50*/  S2R R10, SR_CgaCtaId ;  /* 0x00000000000a7919 */ /* 0x000e220000008800 */
[----:B------:R-:W-:Y:S01]  /*4a60*/  MOV R5, 0x400 ;  /* 0x0000040000057802 */ /* 0x000fe20000000f00 */
[----:B------:R-:W1:Y:S03]  /*4a70*/  @!P2 LDC R9, c[0x0][0x500] ;  /* 0x00014000ff09ab82 */ /* 0x000e660000000800 */
[----:B0-----:R-:W-:Y:S02]  /*4a80*/  LEA R11, R10, R5, 0x18 ;  /* 0x000000050a0b7211 */ /* 0x001fe400078ec0ff */
[----:B------:R-:W-:-:S03]  /*4a90*/  SHF.L.U32 R5, R3, 0x1f, RZ ;  /* 0x0000001f03057819 */ /* 0x000fc600000006ff */
[----:B------:R-:W-:-:S04]  /*4aa0*/  IMAD R10, R4, 0x8, R11 ;  /* 0x00000008040a7824 */ /* 0x000fc800078e020b */
[----:B------:R-:W0:Y:S02]  /*4ab0*/  SYNCS.PHASECHK.TRANS64.TRYWAIT P1, [R10+URZ+0x30], R5 ;  /* 0x000030050a0075a7 */ /* 0x000e24000802017f */
[----:B01----:R-:W-:Y:S05]  /*4ac0*/  @!P1 BRA `(.L_x_103) ;  /* 0x0000000c00f49947 */ /* 0x003fea0003800000 */
.L_x_127:
[----:B0-----:R-:W-:Y:S01]  /*4ad0*/  PRMT R5, R6, 0x9910, RZ ;  /* 0x0000991006057816 */ /* 0x001fe200000000ff */
[----:B------:R0:W-:Y:S03]  /*4ae0*/  @!P2 SYNCS.ARRIVE.TRANS64 RZ, [R10+URZ], R9 ;  /* 0x000000090affa9a7 */ /* 0x0001e6000800003f */
[----:B------:R-:W-:-:S13]  /*4af0*/  ISETP.NE.AND P1, PT, R5, 0x2, PT ;  /* 0x000000020500780c */ /* 0x000fda0003f25270 */
[----:B0-----:R-:W-:Y:S05]  /*4b00*/  @P1 BRA `(.L_x_104) ;  /* 0x0000000000041947 */ /* 0x001fea0003800000 */
[----:B------:R-:W-:Y:S01]  /*4b10*/  BPT.TRAP 0x1 ;  /* 0x000000040000795c */ /* 0x000fe20000300000 */
.L_x_104:
[----:B------:R-:W-:Y:S05]  /*4b20*/  @P0 BRA `(.L_x_105) ;  /* 0x0000000000040947 */ /* 0x000fea0003800000 */
[----:B------:R-:W-:Y:S01]  /*4b30*/  BPT.TRAP 0x1 ;  /* 0x000000040000795c */ /* 0x000fe20000300000 */
.L_x_105:
[----:B------:R-:W-:Y:S01]  /*4b40*/  IMAD R11, R4, 0x1000, R11 ;  /* 0x00001000040b7824 */ /* 0x000fe200078e020b */
[----:B------:R-:W-:Y:S01]  /*4b50*/  R2UR UR9, R10 ;  /* 0x000000000a0972ca */ /* 0x000fe200000e0000 */
[----:B------:R-:W-:Y:S01]  /*4b60*/  VIADD R13, R13, 0xffffffff ;  /* 0xffffffff0d0d7836 */ /* 0x000fe20000000000 */
[----:B------:R-:W-:Y:S01]  /*4b70*/  UIADD3 UR4, UP0, UR20, 0xf0, URZ ;  /* 0x000000f014047890 */ /* 0x000fe2000ff1e03f */
[----:B------:R-:W-:Y:S01]  /*4b80*/  R2UR UR11, R19 ;  /* 0x00000000130b72ca */ /* 0x000fe200000e0000 */
[----:B------:R-:W-:Y:S01]  /*4b90*/  UIADD3 UR22, UP1, UR20, 0x1f0, URZ ;  /* 0x000001f014167890 */ /* 0x000fe2000ff3e03f */
[----:B------:R-:W-:Y:S01]  /*4ba0*/  R2UR UR8, R11 ;  /* 0x000000000b0872ca */ /* 0x000fe200000e0000 */
[----:B------:R-:W-:Y:S01]  /*4bb0*/  UIADD3.X UR5, URZ, UR21, URZ, UP0, !UPT ;  /* 0x000000153f057290 */ /* 0x000fe200087fe43f */
[----:B------:R-:W-:Y:S01]  /*4bc0*/  R2UR UR10, R12 ;  /* 0x000000000c0a72ca */ /* 0x000fe200000e0000 */
[----:B------:R-:W-:Y:S01]  /*4bd0*/  VIADD R4, R4, 0x1 ;  /* 0x0000000104047836 */ /* 0x000fe20000000000 */
[----:B------:R-:W-:Y:S01]  /*4be0*/  R2UR UR12, R2 ;  /* 0x00000000020c72ca */ /* 0x000fe200000e0000 */
[----:B------:R-:W-:Y:S01]  /*4bf0*/  UIADD3.X UR23, URZ, UR21, URZ, UP1, !UPT ;  /* 0x000000153f177290 */ /* 0x000fe20008ffe43f */
[----:B------:R-:W-:Y:S01]  /*4c00*/  R2UR UR18, R22 ;  /* 0x00000000161272ca */ /* 0x000fe200000e0000 */
[----:B------:R-:W-:Y:S01]  /*4c10*/  UMOV UR6, 0x0 ;  /* 0x0000000000067882 */ /* 0x000fe20000000000 */
[----:B------:R-:W-:Y:S01]  /*4c20*/  ISETP.GT.AND P3, PT, R13, 0x1, PT ;  /* 0x000000010d00780c */ /* 0x000fe20003f64270 */
[----:B------:R-:W-:Y:S01]  /*4c30*/  UMOV UR7, 0x10000000 ;  /* 0x1000000000077882 */ /* 0x000fe20000000000 */
[----:B------:R-:W-:Y:S01]  /*4c40*/  ISETP.NE.AND P1, PT, R4, 0x6, PT ;  /* 0x000000060400780c */ /* 0x000fe20003f25270 */
[----:B------:R-:W-:-:S02]  /*4c50*/  VIADD R12, R12, 0x20 ;  /* 0x000000200c0c7836 */ /* 0x000fc40000000000 */
[----:B------:R-:W-:Y:S01]  /*4c60*/  UIADD3 UR13, UR8, 0x180, URZ ;  /* 0x00000180080d7890 */ /* 0x000fe2000fffe03f */
[----:B------:R-:W-:Y:S01]  /*4c70*/  SEL R10, RZ, 0x1, P1 ;  /* 0x00000001ff0a7807 */ /* 0x000fe20000800000 */
[----:B------:R-:W-:Y:S01]  /*4c80*/  UIADD3 UR14, UR8, 0x6180, URZ ;  /* 0x00006180080e7890 */ /* 0x000fe2000fffe03f */
[----:B------:R-:W-:Y:S02]  /*4c90*/  SEL R4, R4, RZ, P1 ;  /* 0x000000ff04047207 */ /* 0x000fe40000800000 */
[----:B------:R-:W-:Y:S02]  /*4ca0*/  LOP3.LUT R3, R3, R10, RZ, 0x3c, !PT ;  /* 0x0000000a03037212 */ /* 0x000fe400078e3cff */
[----:B------:R-:W-:Y:S02]  /*4cb0*/  UMOV UR8, UR13 ;  /* 0x0000000d00087c82 */ /* 0x000fe40008000000 */
[----:B------:R0:W-:Y:S02]  /*4cc0*/  UTMALDG.3D [UR8], [UR4], desc[UR6] ;  /* 0x00000608040075b4 */ /* 0x0001e40008011000 */
[----:B0-----:R-:W-:Y:S01]  /*4cd0*/  UMOV UR8, UR14 ;  /* 0x0000000e00087c82 */ /* 0x001fe20008000000 */
[----:B------:R-:W-:-:S02]  /*4ce0*/  UMOV UR11, UR18 ;  /* 0x00000012000b7c82 */ /* 0x000fc40008000000 */
[----:B------:R0:W-:Y:S02]  /*4cf0*/  UTMALDG.3D [UR8], [UR22], desc[UR6] ;  /* 0x00000608160075b4 */ /* 0x0001e40008011000 */
[----:B0-----:R-:W-:Y:S05]  /*4d00*/  @P3 BRA `(.L_x_106) ;  /* 0xfffffffc00503947 */ /* 0x001fea000383ffff */
.L_x_102:
[----:B------:R-:W-:Y:S05]  /*4d10*/  BSYNC B1 ;  /* 0x0000000000017941 */ /* 0x000fea0003800000 */
.L_x_101:
[----:B------:R-:W2:Y:S01]  /*4d20*/  LDL.64 R10, [R1] ;  /* 0x00000000010a7983 */ /* 0x000ea20000100a00 */
[----:B------:R-:W-:Y:S01]  /*4d30*/  LOP3.LUT P4, RZ, R8, 0xff, RZ, 0xc0, !PT ;  /* 0x000000ff08ff7812 */ /* 0x000fe2000788c0ff */
[----:B------:R-:W-:Y:S01]  /*4d40*/  VIADD R4, R7, UR40 ;  /* 0x0000002807047c36 */ /* 0x000fe20008000000 */
[----:B------:R-:W-:Y:S01]  /*4d50*/  ULDC.64 UR4, c[0x0][0x650] ;  /* 0x0001940000047ab9 */ /* 0x000fe20000000a00 */
[----:B------:R-:W-:Y:S01]  /*4d60*/  IMAD.U32 R7, RZ, RZ, UR40 ;  /* 0x00000028ff077e24 */ /* 0x000fe2000f8e00ff */
[----:B------:R-:W-:Y:S01]  /*4d70*/  UISETP.GE.U32.AND UP0, UPT, UR40, 0x6, UPT ;  /* 0x000000062800788c */ /* 0x000fe2000bf06070 */
[----:B------:R-:W-:Y:S01]  /*4d80*/  BSSY B1, `(.L_x_107) ;  /* 0x000006f000017945 */ /* 0x000fe20003800000 */
[----:B------:R-:W-:Y:S01]  /*4d90*/  ISETP.GT.U32.AND P1, PT, R4, 0x5, PT ;  /* 0x000000050400780c */ /* 0x000fe20003f24070 */
[----:B------:R-:W-:Y:S01]  /*4da0*/  IMAD.MOV.U32 R19, RZ, RZ, -0x1 ;  /* 0xffffffffff137424 */ /* 0x000fe200078e00ff */
[----:B------:R-:W-:Y:S01]  /*4db0*/  PRMT R8, RZ, 0x7610, R8 ;  /* 0x00007610ff087816 */ /* 0x000fe20000000008 */
[----:B------:R-:W-:Y:S01]  /*4dc0*/  IMAD.MOV.U32 R22, RZ, RZ, -0x1 ;  /* 0xffffffffff167424 */ /* 0x000fe200078e00ff */
[----:B------:R-:W-:-:S02]  /*4dd0*/  ISETP.LT.U32.AND P1, PT, R7, 0x6, P1 ;  /* 0x000000060700780c */ /* 0x000fc40000f21070 */
[----:B------:R-:W-:Y:S01]  /*4de0*/  PLOP3.LUT P3, PT, PT, PT, UP0, 0x80, 0x0 ;  /* 0x000000000000781c */ /* 0x000fe20003f6f008 */
[----:B------:R-:W0:Y:S01]  /*4df0*/  @P4 S2R R3, SR_CgaCtaId ;  /* 0x0000000000034919 */ /* 0x000e220000008800 */
[----:B------:R-:W-:-:S04]  /*4e00*/  @P4 MOV R2, 0x400 ;  /* 0x0000040000024802 */ /* 0x000fc80000000f00 */
[----:B0-----:R-:W-:Y:S01]  /*4e10*/  @P4 LEA R5, R3, R2, 0x18 ;  /* 0x0000000203054211 */ /* 0x001fe200078ec0ff */
[----:B------:R-:W-:-:S03]  /*4e20*/  IMAD.WIDE.U32 R2, R4, -0x55555555, RZ ;  /* 0xaaaaaaab04027825 */ /* 0x000fc600078e00ff */
[----:B------:R0:W-:Y:S01]  /*4e30*/  @P4 SYNCS.ARRIVE.TRANS64.A1T0 RZ, [R5+URZ+0x98], RZ ;  /* 0x000098ff05ff49a7 */ /* 0x0001e2000810003f */
[----:B------:R-:W-:Y:S01]  /*4e40*/  IMAD.MOV.U32 R2, RZ, RZ, -0x1 ;  /* 0xffffffffff027424 */ /* 0x000fe200078e00ff */
[----:B0-----:R-:W-:Y:S02]  /*4e50*/  SHF.R.U32.HI R5, RZ, 0x2, R3 ;  /* 0x00000002ff057819 */ /* 0x001fe40000011603 */
[----:B------:R-:W-:-:S03]  /*4e60*/  SEL R3, RZ, 0x1, !P1 ;  /* 0x00000001ff037807 */ /* 0x000fc60004800000 */
[----:B------:R-:W-:Y:S01]  /*4e70*/  IMAD R7, R5, -0x6, R4 ;  /* 0xfffffffa05077824 */ /* 0x000fe200078e0204 */
[----:B------:R-:W-:Y:S02]  /*4e80*/  LOP3.LUT R0, R0, R3, RZ, 0x3c, !PT ;  /* 0x0000000300007212 */ /* 0x000fe400078e3cff */
[----:B------:R-:W-:Y:S02]  /*4e90*/  PRMT R3, RZ, 0x7610, R3 ;  /* 0x00007610ff037816 */ /* 0x000fe40000000003 */
[----:B------:R-:W-:Y:S02]  /*4ea0*/  @P3 LOP3.LUT R0, R0, 0x1, R5, 0x78, !PT ;  /* 0x0000000100003812 */ /* 0x000fe400078e7805 */
[----:B--2---:R-:W-:-:S04]  /*4eb0*/  IADD3 R18, P4, R18, R10, RZ ;  /* 0x0000000a12127210 */ /* 0x004fc80007f9e0ff */
[----:B------:R-:W-:Y:S01]  /*4ec0*/  ISETP.GE.U32.AND P1, PT, R18, UR4, PT ;  /* 0x0000000412007c0c */ /* 0x000fe2000bf26070 */
[----:B------:R-:W-:-:S05]  /*4ed0*/  IMAD.X R17, R17, 0x1, R23, P4 ;  /* 0x0000000111117824 */ /* 0x000fca00020e0617 */
[----:B------:R-:W-:-:S13]  /*4ee0*/  ISETP.GE.U32.AND.EX P1, PT, R17, UR5, PT, P1 ;  /* 0x0000000511007c0c */ /* 0x000fda000bf26110 */
[----:B------:R-:W-:Y:S05]  /*4ef0*/  @P1 BRA `(.L_x_108) ;  /* 0x00000004005c1947 */ /* 0x000fea0003800000 */
[----:B------:R-:W0:Y:S01]  /*4f00*/  S2R R11, SR_CTAID.X ;  /* 0x00000000000b7919 */ /* 0x000e220000002500 */
[----:B------:R-:W-:Y:S01]  /*4f10*/  ULDC.64 UR4, c[0x0][0x628] ;  /* 0x00018a0000047ab9 */ /* 0x000fe20000000a00 */
[----:B------:R-:W1:Y:S01]  /*4f20*/  LDC R12, c[0x0][0x144] ;  /* 0x00005100ff0c7b82 */ /* 0x000e620000000800 */
[----:B------:R-:W-:Y:S01]  /*4f30*/  ISETP.NE.U32.AND P1, PT, RZ, UR4, PT ;  /* 0x00000004ff007c0c */ /* 0x000fe2000bf25070 */
[----:B------:R-:W2:Y:S01]  /*4f40*/  S2R R9, SR_CTAID.Y ;  /* 0x0000000000097919 */ /* 0x000ea20000002600 */
[----:B------:R-:W-:Y:S01]  /*4f50*/  ULDC UR6, c[0x0][0x150] ;  /* 0x0000540000067ab9 */ /* 0x000fe20000000800 */
[----:B------:R-:W-:Y:S01]  /*4f60*/  ULDC UR7, c[0x0][0x630] ;  /* 0x00018c0000077ab9 */ /* 0x000fe20000000800 */
[----:B------:R-:W-:Y:S01]  /*4f70*/  ISETP.NE.AND.EX P1, PT, RZ, UR5, PT, P1 ;  /* 0x00000005ff007c0c */ /* 0x000fe2000bf25310 */
[----:B------:R-:W-:Y:S01]  /*4f80*/  IMAD.MOV.U32 R2, RZ, RZ, R18 ;  /* 0x000000ffff027224 */ /* 0x000fe200078e0012 */
[----:B0-----:R-:W-:-:S05]  /*4f90*/  I2FP.F32.U32 R3, R11 ;  /* 0x0000000b00037245 */ /* 0x001fca0000201000 */
[----:B------:R-:W-:Y:S01]  /*4fa0*/  FMUL R14, R3, UR6 ;  /* 0x00000006030e7c20 */ /* 0x000fe20008400000 */
[----:B------:R-:W-:-:S05]  /*4fb0*/  IMAD.MOV.U32 R3, RZ, RZ, R17 ;  /* 0x000000ffff037224 */ /* 0x000fca00078e0011 */
[----:B--2---:R-:W-:Y:S05]  /*4fc0*/  @!P1 BRA `(.L_x_109) ;  /* 0x0000000000289947 */ /* 0x004fea0003800000 */
[----:B------:R-:W-:Y:S02]  /*4fd0*/  ULDC UR6, c[0x0][0x634] ;  /* 0x00018d0000067ab9 */ /* 0x000fe40000000800 */
[----:B------:R-:W-:-:S05]  /*4fe0*/  IADD3 R3, P1, R18, UR6, RZ ;  /* 0x0000000612037c10 */ /* 0x000fca000ff3e0ff */
[----:B------:R-:W-:-:S04]  /*4ff0*/  IMAD.X R13, RZ, RZ, R17, P1 ;  /* 0x000000ffff0d7224 */ /* 0x000fc800008e0611 */
[----:B------:R-:W-:-:S04]  /*5000*/  IMAD.WIDE.U32 R4, R13, UR4, RZ ;  /* 0x000000040d047c25 */ /* 0x000fc8000f8e00ff */
[----:B------:R-:W-:-:S04]  /*5010*/  IMAD.WIDE.U32 R4, P1, R3, UR5, R4 ;  /* 0x0000000503047c25 */ /* 0x000fc8000f820004 */
[----:B------:R-:W-:-:S04]  /*5020*/  IMAD.WIDE.U32 R2, R3, UR4, RZ ;  /* 0x0000000403027c25 */ /* 0x000fc8000f8e00ff */
[----:B------:R-:W-:Y:S01]  /*5030*/  IMAD.MOV.U32 R2, RZ, RZ, R5 ;  /* 0x000000ffff027224 */ /* 0x000fe200078e0005 */
[----:B------:R-:W-:Y:S01]  /*5040*/  IADD3 RZ, P3, R3, R4, RZ ;  /* 0x0000000403ff7210 */ /* 0x000fe20007f7e0ff */
[----:B------:R-:W-:-:S04]  /*5050*/  IMAD.X R3, RZ, RZ, RZ, P1 ;  /* 0x000000ffff037224 */ /* 0x000fc800008e06ff */
[----:B------:R-:W-:-:S08]  /*5060*/  IMAD.WIDE.U32.X R2, R13, UR5, R2, P3 ;  /* 0x000000050d027c25 */ /* 0x000fd000098e0402 */
.L_x_109:
[--C-:B------:R-:W-:Y:S01]  /*5070*/  SHF.R.U64 R10, R2, UR7, R3.reuse ;  /* 0x00000007020a7c19 */ /* 0x100fe20008001203 */
[----:B------:R-:W0:Y:S01]  /*5080*/  F2I.U32.TRUNC.NTZ R14, R14 ;  /* 0x0000000e000e7305 */ /* 0x000e22000020f000 */
[----:B------:R-:W-:Y:S01]  /*5090*/  SHF.R.U32.HI R2, RZ, UR7, R3 ;  /* 0x00000007ff027c19 */ /* 0x000fe20008011603 */
[----:B------:R-:W-:Y:S01]  /*50a0*/  ULDC.64 UR4, c[0x0][0x620] ;  /* 0x0001880000047ab9 */ /* 0x000fe20000000a00 */
[----:B------:R-:W-:Y:S01]  /*50b0*/  IADD3 R5, P1, RZ, -R10, RZ ;  /* 0x8000000aff057210 */ /* 0x000fe20007f3e0ff */
[----:B------:R-:W-:Y:S01]  /*50c0*/  IMAD.MOV.U32 R3, RZ, RZ, R17 ;  /* 0x000000ffff037224 */ /* 0x000fe200078e0011 */
[----:B------:R-:W-:-:S03]  /*50d0*/  ULDC.64 UR6, c[0x0][0x640] ;  /* 0x0001900000067ab9 */ /* 0x000fc60000000a00 */
[----:B------:R-:W-:Y:S01]  /*50e0*/  IMAD.X R2, RZ, RZ, ~R2, P1 ;  /* 0x000000ffff027224 */ /* 0x000fe200008e0e02 */
[----:B------:R-:W-:-:S03]  /*50f0*/  ISETP.NE.U32.AND P1, PT, RZ, UR6, PT ;  /* 0x00000006ff007c0c */ /* 0x000fc6000bf25070 */
[----:B------:R-:W-:Y:S01]  /*5100*/  IMAD R4, R2, UR4, RZ ;  /* 0x0000000402047c24 */ /* 0x000fe2000f8e02ff */
[----:B------:R-:W-:Y:S01]  /*5110*/  ISETP.NE.AND.EX P1, PT, RZ, UR7, PT, P1 ;  /* 0x00000007ff007c0c */ /* 0x000fe2000bf25310 */
[----:B------:R-:W-:-:S04]  /*5120*/  IMAD.MOV.U32 R2, RZ, RZ, R18 ;  /* 0x000000ffff027224 */ /* 0x000fc800078e0012 */
[----:B------:R-:W-:Y:S01]  /*5130*/  IMAD.WIDE.U32 R2, R5, UR4, R2 ;  /* 0x0000000405027c25 */ /* 0x000fe2000f8e0002 */
[----:B------:R-:W-:-:S03]  /*5140*/  ULDC UR4, c[0x0][0x618] ;  /* 0x0001860000047ab9 */ /* 0x000fc60000000800 */
[----:B------:R-:W-:Y:S01]  /*5150*/  IMAD R5, R5, UR5, R4 ;  /* 0x0000000505057c24 */ /* 0x000fe2000f8e0204 */
[----:B------:R-:W-:Y:S01]  /*5160*/  ULDC UR5, c[0x0][0x154] ;  /* 0x0000550000057ab9 */ /* 0x000fe20000000800 */
[----:B0-----:R-:W-:Y:S02]  /*5170*/  IMAD.MOV R4, RZ, RZ, -R14 ;  /* 0x000000ffff047224 */ /* 0x001fe400078e0a0e */
[----:B------:R-:W0:Y:S01]  /*5180*/  LDC R14, c[0x0][0x148] ;  /* 0x00005200ff0e7b82 */ /* 0x000e220000000800 */
[----:B------:R-:W-:Y:S02]  /*5190*/  IMAD.IADD R3, R3, 0x1, R5 ;  /* 0x0000000103037824 */ /* 0x000fe400078e0205 */
[----:B-1----:R-:W-:Y:S01]  /*51a0*/  IMAD R11, R12, R4, R11 ;  /* 0x000000040c0b7224 */ /* 0x002fe200078e020b */
[----:B------:R-:W-:Y:S02]  /*51b0*/  I2FP.F32.U32 R4, R9 ;  /* 0x0000000900047245 */ /* 0x000fe40000201000 */
[----:B------:R-:W-:-:S02]  /*51c0*/  SHF.R.U64 R12, R2, UR4, R3 ;  /* 0x00000004020c7c19 */ /* 0x000fc40008001203 */
[----:B------:R-:W-:Y:S01]  /*51d0*/  SHF.R.U32.HI R3, RZ, UR4, R3 ;  /* 0x00000004ff037c19 */ /* 0x000fe20008011603 */
[----:B------:R-:W-:Y:S01]  /*51e0*/  FMUL R4, R4, UR5 ;  /* 0x0000000504047c20 */ /* 0x000fe20008400000 */
[----:B------:R-:W-:Y:S02]  /*51f0*/  ULDC UR4, c[0x0][0x608] ;  /* 0x0001820000047ab9 */ /* 0x000fe40000000800 */
[--C-:B------:R-:W-:Y:S01]  /*5200*/  SHF.R.U64 R15, R12, UR4, R3.reuse ;  /* 0x000000040c0f7c19 */ /* 0x100fe20008001203 */
[----:B------:R1:W2:Y:S01]  /*5210*/  F2I.U32.TRUNC.NTZ R20, R4 ;  /* 0x0000000400147305 */ /* 0x0002a2000020f000 */
[----:B------:R-:W-:Y:S01]  /*5220*/  SHF.R.U32.HI R2, RZ, UR4, R3 ;  /* 0x00000004ff027c19 */ /* 0x000fe20008011603 */
[----:B------:R-:W-:-:S03]  /*5230*/  ULDC UR4, c[0x0][0x658] ;  /* 0x0001960000047ab9 */ /* 0x000fc60000000800 */
[--C-:B------:R-:W-:Y:S02]  /*5240*/  SHF.R.U64 R13, R15, UR4, R2.reuse ;  /* 0x000000040f0d7c19 */ /* 0x100fe40008001202 */
[----:B------:R-:W-:-:S03]  /*5250*/  SHF.R.U32.HI R19, RZ, UR4, R2 ;  /* 0x00000004ff137c19 */ /* 0x000fc60008011602 */
[----:B------:R-:W-:Y:S02]  /*5260*/  IMAD.MOV.U32 R2, RZ, RZ, R13 ;  /* 0x000000ffff027224 */ /* 0x000fe400078e000d */
[----:B------:R-:W-:Y:S01]  /*5270*/  IMAD.MOV.U32 R3, RZ, RZ, R19 ;  /* 0x000000ffff037224 */ /* 0x000fe200078e0013 */
[----:B-1----:R-:W-:Y:S06]  /*5280*/  @!P1 BRA `(.L_x_110) ;  /* 0x0000000000289947 */ /* 0x002fec0003800000 */
        /* <DEDUP_REMOVED lines=10> */
.L_x_110:
[----:B------:R-:W1:Y:S01]  /*5330*/  LDC R4, c[0x0][0x65c] ;  /* 0x00019700ff047b82 */ /* 0x000e620000000800 */
[----:B------:R-:W-:Y:S01]  /*5340*/  ULDC UR4, c[0x0][0x648] ;  /* 0x0001920000047ab9 */ /* 0x000fe20000000800 */
[----:B------:R-:W-:Y:S01]  /*5350*/  LOP3.LUT R15, R15, UR16, RZ, 0xc0, !PT ;  /* 0x000000100f0f7c12 */ /* 0x000fe2000f8ec0ff */
[----:B--2---:R-:W-:Y:S01]  /*5360*/  IMAD.MOV R20, RZ, RZ, -R20 ;  /* 0x000000ffff147224 */ /* 0x004fe200078e0a14 */
[----:B------:R-:W-:Y:S01]  /*5370*/  SHF.R.U64 R2, R2, UR4, R3 ;  /* 0x0000000402027c19 */ /* 0x000fe20008001203 */
[----:B------:R-:W-:Y:S01]  /*5380*/  ULDC UR4, c[0x0][0x638] ;  /* 0x00018e0000047ab9 */ /* 0x000fe20000000800 */
[----:B------:R-:W-:Y:S01]  /*5390*/  LOP3.LUT R12, R12, UR15, RZ, 0xc0, !PT ;  /* 0x0000000f0c0c7c12 */ /* 0x000fe2000f8ec0ff */
[----:B------:R-:W-:Y:S01]  /*53a0*/  ULDC UR5, c[0x0][0x610] ;  /* 0x0001840000057ab9 */ /* 0x000fe20000000800 */
[----:B------:R-:W-:Y:S01]  /*53b0*/  IMAD.MOV.U32 R3, RZ, RZ, 0x1 ;  /* 0x00000001ff037424 */ /* 0x000fe200078e00ff */
[----:B-1----:R-:W-:Y:S01]  /*53c0*/  ISETP.NE.AND P1, PT, R4, 0x1, PT ;  /* 0x000000010400780c */ /* 0x002fe20003f25270 */
[----:B------:R-:W-:-:S02]  /*53d0*/  IMAD.MOV R4, RZ, RZ, -R2 ;  /* 0x000000ffff047224 */ /* 0x000fc400078e0a02 */
[----:B------:R-:W-:Y:S02]  /*53e0*/  IMAD R2, R2, UR17, R15 ;  /* 0x0000001102027c24 */ /* 0x000fe4000f8e020f */
[----:B------:R-:W-:Y:S01]  /*53f0*/  IMAD R13, R4, UR4, R13 ;  /* 0x00000004040d7c24 */ /* 0x000fe2000f8e020d */
[----:B------:R-:W-:-:S07]  /*5400*/  ULDC UR4, c[0x0][0x600] ;  /* 0x0001800000047ab9 */ /* 0x000fce0000000800 */
[----:B0-----:R-:W-:-:S04]  /*5410*/  @P1 IMAD R11, R14, R20, R9 ;  /* 0x000000140e0b1224 */ /* 0x001fc800078e0209 */
[----:B------:R-:W-:Y:S02]  /*5420*/  IMAD R11, R2, UR5, R11 ;  /* 0x00000005020b7c24 */ /* 0x000fe4000f8e020b */
[----:B------:R-:W-:-:S05]  /*5430*/  IMAD R2, R13, UR4, R12 ;  /* 0x000000040d027c24 */ /* 0x000fca000f8e020c */
[----:B------:R-:W-:Y:S02]  /*5440*/  SEL R22, R2, R11, !P1 ;  /* 0x0000000b02167207 */ /* 0x000fe40004800000 */
[----:B------:R-:W-:Y:S01]  /*5450*/  SEL R19, R11, R2, !P1 ;  /* 0x000000020b137207 */ /* 0x000fe20004800000 */
[----:B------:R-:W-:-:S07]  /*5460*/  IMAD.MOV.U32 R2, RZ, RZ, R10 ;  /* 0x000000ffff027224 */ /* 0x000fce00078e000a */
.L_x_108:
[----:B------:R-:W-:Y:S05]  /*5470*/  BSYNC B1 ;  /* 0x0000000000017941 */ /* 0x000fea0003800000 */
.L_x_107:
[----:B------:R-:W-:-:S13]  /*5480*/  LOP3.LUT P1, RZ, R3, 0xff, RZ, 0xc0, !PT ;  /* 0x000000ff03ff7812 */ /* 0x000fda000782c0ff */
[----:B------:R-:W-:Y:S05]  /*5490*/  @P1 BRA `(.L_x_111) ;  /* 0xfffffff400381947 */ /* 0x000fea000383ffff */
[----:B------:R-:W-:Y:S05]  /*54a0*/  BSYNC B0 ;  /* 0x0000000000007941 */ /* 0x000fea0003800000 */
.L_x_99:
[----:B------:R-:W-:-:S03]  /*54b0*/  UMOV UR4, 0xffffffff ;  /* 0xffffffff00047882 */ /* 0x000fc60000000000 */
[----:B------:R-:W-:Y:S05]  /*54c0*/  BRA.DIV UR4, `(.L_x_112) ;  /* 0x0000000604887947 */ /* 0x000fea000b800000 */
[----:B------:R-:W-:-:S13]  /*54d0*/  ELECT P6, URZ, PT ;  /* 0x00000000003f782f */ /* 0x000fda00038c0000 */
.L_x_130:
[----:B------:R-:W-:Y:S04]  /*54e0*/  BSSY B0, `(.L_x_113) ;  /* 0x000003d000007945 */ /* 0x000fe80003800000 */
[----:B------:R-:W-:Y:S05]  /*54f0*/  @!P6 BRA `(.L_x_114) ;  /* 0x0000000000ece947 */ /* 0x000fea0003800000 */
[----:B------:R-:W-:-:S04]  /*5500*/  LOP3.LUT R16, R16, 0x2, RZ, 0xfc, !PT ;  /* 0x0000000210107812 */ /* 0x000fc800078efcff */
[----:B------:R-:W-:-:S13]  /*5510*/  ISETP.NE.AND P0, PT, R16, 0x3, PT ;  /* 0x000000031000780c */ /* 0x000fda0003f05270 */
[----:B------:R-:W-:Y:S05]  /*5520*/  @!P0 BRA `(.L_x_115) ;  /* 0x0000000000048947 */ /* 0x000fea0003800000 */
[----:B------:R-:W-:Y:S01]  /*5530*/  BPT.TRAP 0x1 ;  /* 0x000000040000795c */ /* 0x000fe20000300000 */
.L_x_115:
[----:B------:R-:W0:Y:S01]  /*5540*/  S2R R3, SR_CgaCtaId ;  /* 0x0000000000037919 */ /* 0x000e220000008800 */
[----:B------:R-:W-:Y:S02]  /*5550*/  MOV R2, 0x400 ;  /* 0x0000040000027802 */ /* 0x000fe40000000f00 */
[----:B------:R-:W-:Y:S02]  /*5560*/  SHF.L.U32 R4, R0, 0x1f, RZ ;  /* 0x0000001f00047819 */ /* 0x000fe400000006ff */
[----:B0-----:R-:W-:-:S05]  /*5570*/  LEA R2, R3, R2, 0x18 ;  /* 0x0000000203027211 */ /* 0x001fca00078ec0ff */
[----:B------:R-:W-:-:S04]  /*5580*/  VIADD R2, R2, 0x30 ;  /* 0x0000003002027836 */ /* 0x000fc80000000000 */
[C---:B------:R-:W-:Y:S02]  /*5590*/  IMAD R9, R7.reuse, 0x8, R2 ;  /* 0x0000000807097824 */ /* 0x040fe400078e0202 */
[----:B------:R-:W-:Y:S02]  /*55a0*/  VIADD R7, R7, 0x1 ;  /* 0x0000000107077836 */ /* 0x000fe40000000000 */
[----:B------:R-:W0:Y:S03]  /*55b0*/  SYNCS.PHASECHK.TRANS64.TRYWAIT P0, [R9+URZ], R4 ;  /* 0x00000004090075a7 */ /* 0x000e26000800017f */
[----:B------:R-:W-:-:S04]  /*55c0*/  ISETP.NE.AND P1, PT, R7, 0x6, PT ;  /* 0x000000060700780c */ /* 0x000fc80003f25270 */
[----:B------:R-:W-:Y:S02]  /*55d0*/  SEL R3, RZ, 0x1, P1 ;  /* 0x00000001ff037807 */ /* 0x000fe40000800000 */
[----:B------:R-:W-:Y:S02]  /*55e0*/  SEL R7, R7, RZ, P1 ;  /* 0x000000ff07077207 */ /* 0x000fe40000800000 */
[----:B------:R-:W-:-:S03]  /*55f0*/  LOP3.LUT R6, R0, R3, RZ, 0x3c, !PT ;  /* 0x0000000300067212 */ /* 0x000fc600078e3cff */
[----:B------:R-:W-:Y:S01]  /*5600*/  IMAD R8, R7, 0x8, R2 ;  /* 0x0000000807087824 */ /* 0x000fe200078e0202 */
[----:B------:R-:W-:Y:S01]  /*5610*/  SHF.L.U32 R5, R6, 0x1f, RZ ;  /* 0x0000001f06057819 */ /* 0x000fe200000006ff */
[----:B0-----:R-:W-:Y:S06]  /*5620*/  @!P0 BRA `(.L_x_116) ;  /* 0x0000000400508947 */ /* 0x001fec0003800000 */
.L_x_131:
[----:B------:R-:W1:Y:S01]  /*5630*/  SYNCS.PHASECHK.TRANS64.TRYWAIT P0, [R8+URZ], R5 ;  /* 0x00000005080075a7 */ /* 0x000e62000800017f */
[----:B------:R-:W-:-:S05]  /*5640*/  VIADD R0, R7, 0x1 ;  /* 0x0000000107007836 */ /* 0x000fca0000000000 */
[----:B------:R-:W-:-:S04]  /*5650*/  ISETP.NE.AND P1, PT, R0, 0x6, PT ;  /* 0x000000060000780c */ /* 0x000fc80003f25270 */
[----:B------:R-:W-:Y:S02]  /*5660*/  SEL R3, RZ, 0x1, P1 ;  /* 0x00000001ff037807 */ /* 0x000fe40000800000 */
[----:B------:R-:W-:Y:S02]  /*5670*/  SEL R7, R0, RZ, P1 ;  /* 0x000000ff00077207 */ /* 0x000fe40000800000 */
[----:B------:R-:W-:-:S03]  /*5680*/  LOP3.LUT R6, R6, R3, RZ, 0x3c, !PT ;  /* 0x0000000306067212 */ /* 0x000fc600078e3cff */
[----:B0-----:R-:W-:Y:S01]  /*5690*/  IMAD R9, R7, 0x8, R2 ;  /* 0x0000000807097824 */ /* 0x001fe200078e0202 */
[----:B------:R-:W-:Y:S01]  /*56a0*/  SHF.L.U32 R4, R6, 0x1f, RZ ;  /* 0x0000001f06047819 */ /* 0x000fe200000006ff */
[----:B-1----:R-:W-:Y:S06]  /*56b0*/  @!P0 BRA `(.L_x_117) ;  /* 0x0000000400408947 */ /* 0x002fec0003800000 */
.L_x_132:
        /* <DEDUP_REMOVED lines=9> */
.L_x_133:
[----:B------:R-:W1:Y:S01]  /*5750*/  SYNCS.PHASECHK.TRANS64.TRYWAIT P0, [R8+URZ], R5 ;  /* 0x00000005080075a7 */ /* 0x000e62000800017f */
[----:B------:R-:W-:-:S05]  /*5760*/  VIADD R0, R7, 0x1 ;  /* 0x0000000107007836 */ /* 0x000fca0000000000 */
[----:B------:R-:W-:-:S04]  /*5770*/  ISETP.NE.AND P1, PT, R0, 0x6, PT ;  /* 0x000000060000780c */ /* 0x000fc80003f25270 */
[----:B------:R-:W-:Y:S02]  /*5780*/  SEL R3, RZ, 0x1, P1 ;  /* 0x00000001ff037807 */ /* 0x000fe40000800000 */
[----:B------:R-:W-:Y:S02]  /*5790*/  SEL R7, R0, RZ, P1 ;  /* 0x000000ff00077207 */ /* 0x000fe40000800000 */
[----:B0-----:R-:W-:-:S03]  /*57a0*/  LOP3.LUT R9, R6, R3, RZ, 0x3c, !PT ;  /* 0x0000000306097212 */ /* 0x001fc600078e3cff */
[----:B------:R-:W-:Y:S01]  /*57b0*/  IMAD R11, R7, 0x8, R2 ;  /* 0x00000008070b7824 */ /* 0x000fe200078e0202 */
[----:B------:R-:W-:Y:S01]  /*57c0*/  SHF.L.U32 R6, R9, 0x1f, RZ ;  /* 0x0000001f09067819 */ /* 0x000fe200000006ff */
[----:B-1----:R-:W-:Y:S06]  /*57d0*/  @!P0 BRA `(.L_x_119) ;  /* 0x0000000400208947 */ /* 0x002fec0003800000 */
.L_x_134:
[----:B------:R-:W1:Y:S01]  /*57e0*/  SYNCS.PHASECHK.TRANS64.TRYWAIT P0, [R11+URZ], R6 ;  /* 0x000000060b0075a7 */ /* 0x000e62000800017f */
[----:B------:R-:W-:-:S05]  /*57f0*/  VIADD R0, R7, 0x1 ;  /* 0x0000000107007836 */ /* 0x000fca0000000000 */
[----:B------:R-:W-:-:S04]  /*5800*/  ISETP.NE.AND P1, PT, R0, 0x6, PT ;  /* 0x000000060000780c */ /* 0x000fc80003f25270 */
[----:B------:R-:W-:Y:S02]  /*5810*/  SEL R4, RZ, 0x1, P1 ;  /* 0x00000001ff047807 */ /* 0x000fe40000800000 */
[----:B------:R-:W-:Y:S02]  /*5820*/  SEL R3, R0, RZ, P1 ;  /* 0x000000ff00037207 */ /* 0x000fe40000800000 */
[----:B------:R-:W-:Y:S01]  /*5830*/  LOP3.LUT R0, R9, R4, RZ, 0x3c, !PT ;  /* 0x0000000409007212 */ /* 0x000fe200078e3cff */
[----:B-1----:R-:W-:Y:S06]  /*5840*/  @!P0 BRA `(.L_x_120) ;  /* 0x0000000400188947 */ /* 0x002fec0003800000 */
.L_x_135:
[----:B------:R-:W-:Y:S01]  /*5850*/  IMAD R3, R3, 0x8, R2 ;  /* 0x0000000803037824 */ /* 0x000fe200078e0202 */
[----:B------:R-:W-:-:S07]  /*5860*/  SHF.L.U32 R0, R0, 0x1f, RZ ;  /* 0x0000001f00007819 */ /* 0x000fce00000006ff */
.L_x_121:
[----:B--2---:R2:W3:Y:S02]  /*5870*/  SYNCS.PHASECHK.TRANS64.TRYWAIT P0, [R3+URZ], R0 ;  /* 0x00000000030075a7 */ /* 0x0044e4000800017f */
[----:B---3--:R-:W-:Y:S05]  /*5880*/  @!P0 NANOSLEEP.SYNCS 0x989680 ;  /* 0x009896800000895d */ /* 0x008fea0003900000 */
[----:B------:R-:W3:Y:S02]  /*5890*/  @!P0 SYNCS.PHASECHK.TRANS64 P0, [R3+URZ], R0 ;  /* 0x00000000030085a7 */ /* 0x000ee4000800007f */
[----:B---3--:R-:W-:Y:S05]  /*58a0*/  @!P0 BRA `(.L_x_121) ;  /* 0xfffffffc00f08947 */ /* 0x008fea000383ffff */
.L_x_114:
[----:B------:R-:W-:Y:S05]  /*58b0*/  BSYNC B0 ;  /* 0x0000000000007941 */ /* 0x000fea0003800000 */
.L_x_113:
[----:B------:R-:W-:Y:S05]  /*58c0*/  EXIT ;  /* 0x000000000000794d */ /* 0x000fea0003800000 */
.L_x_15:
[----:B-1----:R1:W2:Y:S02]  /*58d0*/  SYNCS.PHASECHK.TRANS64.TRYWAIT P0, [R63+URZ], R0 ;  /* 0x000000003f0075a7 */ /* 0x0022a4000800017f */
[----:B--2---:R-:W-:Y:S05]  /*58e0*/  @!P0 NANOSLEEP.SYNCS 0x989680 ;  /* 0x009896800000895d */ /* 0x004fea0003900000 */
[----:B------:R-:W2:Y:S02]  /*58f0*/  @!P0 SYNCS.PHASECHK.TRANS64 P0, [R63+URZ], R0 ;  /* 0x000000003f0085a7 */ /* 0x000ea4000800007f */
[----:B--2---:R-:W-:Y:S05]  /*5900*/  @!P0 BRA `(.L_x_15) ;  /* 0xfffffffc00f08947 */ /* 0x004fea000383ffff */
[----:B------:R-:W-:Y:S05]  /*5910*/  BRA `(.L_x_122) ;  /* 0xffffffbc00087947 */ /* 0x000fea000383ffff */
.L_x_20:
[----:B--2---:R2:W3:Y:S02]  /*5920*/  SYNCS.PHASECHK.TRANS64.TRYWAIT P1, [R3+URZ], R0 ;  /* 0x00000000030075a7 */ /* 0x0044e4000802017f */
[----:B---3--:R-:W-:Y:S05]  /*5930*/  @!P1 NANOSLEEP.SYNCS 0x989680 ;  /* 0x009896800000995d */ /* 0x008fea0003900000 */
[----:B------:R-:W3:Y:S02]  /*5940*/  @!P1 SYNCS.PHASECHK.TRANS64 P1, [R3+URZ], R0 ;  /* 0x00000000030095a7 */ /* 0x000ee4000802007f */
[----:B---3--:R-:W-:Y:S05]  /*5950*/  @!P1 BRA `(.L_x_20) ;  /* 0xfffffffc00f09947 */ /* 0x008fea000383ffff */
[----:B------:R-:W-:Y:S05]  /*5960*/  BRA `(.L_x_19) ;  /* 0xffffffbc006c7947 */ /* 0x000fea000383ffff */
.L_x_25:
[----:B--2---:R-:W-:-:S04]  /*5970*/  IMAD.U32 R4, RZ, RZ, UR4 ;  /* 0x00000004ff047e24 */ /* 0x004fc8000f8e00ff */
[----:B------:R2:W3:Y:S03]  /*5980*/  SYNCS.PHASECHK.TRANS64.TRYWAIT P1, [R4+URZ], R3 ;  /* 0x00000003040075a7 */ /* 0x0004e6000802017f */
[----:B---3--:R-:W-:Y:S05]  /*5990*/  @!P1 NANOSLEEP.SYNCS 0x989680 ;  /* 0x009896800000995d */ /* 0x008fea0003900000 */
[----:B------:R-:W3:Y:S02]  /*59a0*/  @!P1 SYNCS.PHASECHK.TRANS64 P1, [R4+URZ], R3 ;  /* 0x00000003040095a7 */ /* 0x000ee4000802007f */
[----:B---3--:R-:W-:Y:S05]  /*59b0*/  @!P1 BRA `(.L_x_25) ;  /* 0xfffffffc00ec9947 */ /* 0x008fea000383ffff */
[----:B------:R-:W-:Y:S05]  /*59c0*/  BRA `(.L_x_24) ;  /* 0xffffffbc00e47947 */ /* 0x000fea000383ffff */
.L_x_31:
[----:B---3--:R3:W4:Y:S02]  /*59d0*/  SYNCS.PHASECHK.TRANS64.TRYWAIT P0, [R63+URZ+0x10], R0 ;  /* 0x000010003f0075a7 */ /* 0x008724000800017f */
[----:B----4-:R-:W-:Y:S05]  /*59e0*/  @!P0 NANOSLEEP.SYNCS 0x989680 ;  /* 0x009896800000895d */ /* 0x010fea0003900000 */
[----:B------:R-:W4:Y:S02]  /*59f0*/  @!P0 SYNCS.PHASECHK.TRANS64 P0, [R63+URZ+0x10], R0 ;  /* 0x000010003f0085a7 */ /* 0x000f24000800007f */
[----:B----4-:R-:W-:Y:S05]  /*5a00*/  @!P0 BRA `(.L_x_31) ;  /* 0xfffffffc00f08947 */ /* 0x010fea000383ffff */
[----:B------:R-:W-:Y:S05]  /*5a10*/  BRA `(.L_x_123) ;  /* 0xffffffc000dc7947 */ /* 0x000fea000383ffff */
.L_x_100:
[----:B------:R-:W-:Y:S01]  /*5a20*/  BSSY B1, `(.L_x_124) ;  /* 0x0000006000017945 */ /* 0x000fe20003800000 */
[----:B------:R-:W-:-:S07]  /*5a30*/  IMAD.MOV.U32 R15, RZ, RZ, -0x1 ;  /* 0xffffffffff0f7424 */ /* 0x000fce00078e00ff */
[----:B-----5:R-:W-:Y:S05]  /*5a40*/  WARPSYNC.COLLECTIVE R15, `(.L_x_125) ;  /* 0x000000000f0c7348 */ /* 0x020fea0003c00000 */
[----:B------:R-:W-:Y:S02]  /*5a50*/  ELECT P6, UR62, PT ;  /* 0x00000000003e782f */ /* 0x000fe400038c0000 */
[----:B------:R-:W-:Y:S01]  /*5a60*/  MOV R14, UR62 ;  /* 0x0000003e000e7c02 */ /* 0x000fe20008000f00 */
[----:B-----5:R-:W-:Y:S10]  /*5a70*/  ENDCOLLECTIVE ;  /* 0x000000000000791b */ /* 0x020ff40003800000 */
.L_x_125:
[----:B------:R-:W-:Y:S05]  /*5a80*/  BSYNC B1 ;  /* 0x0000000000017941 */ /* 0x000fea0003800000 */
.L_x_124:
[----:B------:R-:W-:Y:S05]  /*5a90*/  BRA `(.L_x_126) ;  /* 0xffffffec00c47947 */ /* 0x000fea000383ffff */
.L_x_103:
[----:B0-----:R0:W1:Y:S02]  /*5aa0*/  SYNCS.PHASECHK.TRANS64.TRYWAIT P1, [R10+URZ+0x30], R5 ;  /* 0x000030050a0075a7 */ /* 0x001064000802017f */
[----:B-1----:R-:W-:Y:S05]  /*5ab0*/  @!P1 NANOSLEEP.SYNCS 0x989680 ;  /* 0x009896800000995d */ /* 0x002fea0003900000 */
[----:B------:R-:W1:Y:S02]  /*5ac0*/  @!P1 SYNCS.PHASECHK.TRANS64 P1, [R10+URZ+0x30], R5 ;  /* 0x000030050a0095a7 */ /* 0x000e64000802007f */
[----:B-1----:R-:W-:Y:S05]  /*5ad0*/  @!P1 BRA `(.L_x_103) ;  /* 0xfffffffc00f09947 */ /* 0x002fea000383ffff */
[----:B------:R-:W-:Y:S05]  /*5ae0*/  BRA `(.L_x_127) ;  /* 0xffffffec00f87947 */ /* 0x000fea000383ffff */
.L_x_112:
[----:B------:R-:W-:Y:S01]  /*5af0*/  BSSY B0, `(.L_x_128) ;  /* 0x0000006000007945 */ /* 0x000fe20003800000 */
[----:B------:R-:W-:-:S07]  /*5b00*/  IMAD.MOV.U32 R15, RZ, RZ, -0x1 ;  /* 0xffffffffff0f7424 */ /* 0x000fce00078e00ff */
[----:B-----5:R-:W-:Y:S05]  /*5b10*/  WARPSYNC.COLLECTIVE R15, `(.L_x_129) ;  /* 0x000000000f0c7348 */ /* 0x020fea0003c00000 */
[----:B------:R-:W-:Y:S02]  /*5b20*/  ELECT P6, UR62, PT ;  /* 0x00000000003e782f */ /* 0x000fe400038c0000 */
[----:B------:R-:W-:Y:S01]  /*5b30*/  MOV R14, UR62 ;  /* 0x0000003e000e7c02 */ /* 0x000fe20008000f00 */
[----:B-----5:R-:W-:Y:S10]  /*5b40*/  ENDCOLLECTIVE ;  /* 0x000000000000791b */ /* 0x020ff40003800000 */
.L_x_129:
[----:B------:R-:W-:Y:S05]  /*5b50*/  BSYNC B0 ;  /* 0x0000000000007941 */ /* 0x000fea0003800000 */
.L_x_128:
[----:B------:R-:W-:Y:S05]  /*5b60*/  BRA `(.L_x_130) ;  /* 0xfffffff8005c7947 */ /* 0x000fea000383ffff */
.L_x_116:
[----:B0-----:R0:W1:Y:S02]  /*5b70*/  SYNCS.PHASECHK.TRANS64.TRYWAIT P0, [R9+URZ], R4 ;  /* 0x00000004090075a7 */ /* 0x001064000800017f */
[----:B-1----:R-:W-:Y:S05]  /*5b80*/  @!P0 NANOSLEEP.SYNCS 0x989680 ;  /* 0x009896800000895d */ /* 0x002fea0003900000 */
[----:B------:R-:W1:Y:S02]  /*5b90*/  @!P0 SYNCS.PHASECHK.TRANS64 P0, [R9+URZ], R4 ;  /* 0x00000004090085a7 */ /* 0x000e64000800007f */
[----:B-1----:R-:W-:Y:S05]  /*5ba0*/  @!P0 BRA `(.L_x_116) ;  /* 0xfffffffc00f08947 */ /* 0x002fea000383ffff */
[----:B------:R-:W-:Y:S05]  /*5bb0*/  BRA `(.L_x_131) ;  /* 0xfffffff8009c7947 */ /* 0x000fea000383ffff */
.L_x_117:
[----:B0-----:R0:W1:Y:S02]  /*5bc0*/  SYNCS.PHASECHK.TRANS64.TRYWAIT P0, [R8+URZ], R5 ;  /* 0x00000005080075a7 */ /* 0x001064000800017f */
[----:B-1----:R-:W-:Y:S05]  /*5bd0*/  @!P0 NANOSLEEP.SYNCS 0x989680 ;  /* 0x009896800000895d */ /* 0x002fea0003900000 */
[----:B------:R-:W1:Y:S02]  /*5be0*/  @!P0 SYNCS.PHASECHK.TRANS64 P0, [R8+URZ], R5 ;  /* 0x00000005080085a7 */ /* 0x000e64000800007f */
[----:B-1----:R-:W-:Y:S05]  /*5bf0*/  @!P0 BRA `(.L_x_117) ;  /* 0xfffffffc00f08947 */ /* 0x002fea000383ffff */
[----:B------:R-:W-:Y:S05]  /*5c00*/  BRA `(.L_x_132) ;  /* 0xfffffff800ac7947 */ /* 0x000fea000383ffff */
.L_x_118:
[----:B0-----:R0:W1:Y:S02]  /*5c10*/  SYNCS.PHASECHK.TRANS64.TRYWAIT P0, [R9+URZ], R4 ;  /* 0x00000004090075a7 */ /* 0x001064000800017f */
[----:B-1----:R-:W-:Y:S05]  /*5c20*/  @!P0 NANOSLEEP.SYNCS 0x989680 ;  /* 0x009896800000895d */ /* 0x002fea0003900000 */
[----:B------:R-:W1:Y:S02]  /*5c30*/  @!P0 SYNCS.PHASECHK.TRANS64 P0, [R9+URZ], R4 ;  /* 0x00000004090085a7 */ /* 0x000e64000800007f */
[----:B-1----:R-:W-:Y:S05]  /*5c40*/  @!P0 BRA `(.L_x_118) ;  /* 0xfffffffc00f08947 */ /* 0x002fea000383ffff */
[----:B------:R-:W-:Y:S05]  /*5c50*/  BRA `(.L_x_133) ;  /* 0xfffffff800bc7947 */ /* 0x000fea000383ffff */
.L_x_119:
[----:B0-----:R0:W1:Y:S02]  /*5c60*/  SYNCS.PHASECHK.TRANS64.TRYWAIT P0, [R8+URZ], R5 ;  /* 0x00000005080075a7 */ /* 0x001064000800017f */
[----:B-1----:R-:W-:Y:S05]  /*5c70*/  @!P0 NANOSLEEP.SYNCS 0x989680 ;  /* 0x009896800000895d */ /* 0x002fea0003900000 */
[----:B------:R-:W1:Y:S02]  /*5c80*/  @!P0 SYNCS.PHASECHK.TRANS64 P0, [R8+URZ], R5 ;  /* 0x00000005080085a7 */ /* 0x000e64000800007f */
[----:B-1----:R-:W-:Y:S05]  /*5c90*/  @!P0 BRA `(.L_x_119) ;  /* 0xfffffffc00f08947 */ /* 0x002fea000383ffff */
[----:B------:R-:W-:Y:S05]  /*5ca0*/  BRA `(.L_x_134) ;  /* 0xfffffff800cc7947 */ /* 0x000fea000383ffff */
.L_x_120:
[----:B-1----:R1:W2:Y:S02]  /*5cb0*/  SYNCS.PHASECHK.TRANS64.TRYWAIT P0, [R11+URZ], R6 ;  /* 0x000000060b0075a7 */ /* 0x0022a4000800017f */
[----:B--2---:R-:W-:Y:S05]  /*5cc0*/  @!P0 NANOSLEEP.SYNCS 0x989680 ;  /* 0x009896800000895d */ /* 0x004fea0003900000 */
[----:B------:R-:W2:Y:S02]  /*5cd0*/  @!P0 SYNCS.PHASECHK.TRANS64 P0, [R11+URZ], R6 ;  /* 0x000000060b0085a7 */ /* 0x000ea4000800007f */
[----:B--2---:R-:W-:Y:S05]  /*5ce0*/  @!P0 BRA `(.L_x_120) ;  /* 0xfffffffc00f08947 */ /* 0x004fea000383ffff */
[----:B------:R-:W-:Y:S05]  /*5cf0*/  BRA `(.L_x_135) ;  /* 0xfffffff800d47947 */ /* 0x000fea000383ffff */
.L_x_136:
[----:B------:R-:W-:-:S00]  /*5d00*/  BRA `(.L_x_136) ;  /* 0xfffffffc00fc7947 */ /* 0x000fc0000383ffff */
[----:B------:R-:W-:-:S00]  /*5d10*/  NOP ;  /* 0x0000000000007918 */ /* 0x000fc00000000000 */
        /* <DEDUP_REMOVED lines=14> */
.L_x_137:


//--------------------- .nv.global.init           --------------------------
	.section	.nv.global.init,"aw",@progbits
.nv.global.init:
	.type		$str$22,@object
	.size		$str$22,($str$23 - $str$22)
$str$22:
        /*0000*/ 	.byte	0x6b, 0x5f, 0x74, 0x69, 0x6c, 0x65, 0x5f, 0x63, 0x6f, 0x75, 0x6e, 0x74, 0x20, 0x3e, 0x3d, 0x20
        /*0010*/ 	.byte	0x31, 0x00
	.type		$str$23,@object
	.size		$str$23,(__unnamed_1 - $str$23)
$str$23:
        /*0012*/ 	.byte	0x2f, 0x74, 0x6d, 0x70, 0x2f, 0x63, 0x75, 0x74, 0x6c, 0x61, 0x73, 0x73, 0x5f, 0x73, 0x77, 0x65
        /*0022*/ 	.byte	0x65, 0x70, 0x5f, 0x73, 0x72, 0x63, 0x2f, 0x69, 0x6e, 0x63, 0x6c, 0x75, 0x64, 0x65, 0x2f, 0x63
        /*0032*/ 	.byte	0x75, 0x74, 0x6c, 0x61, 0x73, 0x73, 0x2f, 0x67, 0x65, 0x6d, 0x6d, 0x2f, 0x63, 0x6f, 0x6c, 0x6c
        /*0042*/ 	.byte	0x65, 0x63, 0x74, 0x69, 0x76, 0x65, 0x2f, 0x73, 0x6d, 0x39, 0x30, 0x5f, 0x6d, 0x6d, 0x61, 0x5f
        /*0052*/ 	.byte	0x74, 0x6d, 0x61, 0x5f, 0x67, 0x6d, 0x6d, 0x61, 0x5f, 0x73, 0x73, 0x5f, 0x77, 0x61, 0x72, 0x70
        /*0062*/ 	.byte	0x73, 0x70, 0x65, 0x63, 0x69, 0x61, 0x6c, 0x69, 0x7a, 0x65, 0x64, 0x2e, 0x68, 0x70, 0x70, 0x00
	.type		__unnamed_1,@object
	.size		__unnamed_1,(.L_0 - __unnamed_1)
__unnamed_1:
        /*0072*/ 	.byte	0x76, 0x6f, 0x69, 0x64, 0x20, 0x63, 0x75, 0x74, 0x6c, 0x61, 0x73, 0x73, 0x3a, 0x3a, 0x67, 0x65
        /* <DEDUP_REMOVED lines=179> */
        /*0bb2*/ 	.byte	0x74, 0x79, 0x5d, 0x00
.L_0:


//--------------------- .nv.shared._ZN7cutlass13device_kernelINS_4gemm6kernel13GemmUniversalIN4cute5tupleIJiiiiEEENS1_10collective13CollectiveMmaINS1_34MainloopSm90TmaGmmaWarpSpecializedILi6ENS5_IJNS4_1CILi1EEESB_SB_EEENS1_32KernelTmaWarpSpecializedPingpongEEENS5_IJNSA_ILi64EEESF_NSA_ILi32EEEEEENS_6half_tENS5_IJlSB_lEEESI_SJ_NS4_8TiledMMAINS4_8MMA_AtomIJNS4_4SM904GMMA25MMA_64x64x16_F32F16F16_SSILNSN_5MajorE0ELSP_0ELNSN_7ScaleInE1ELSQ_1EEEEEENS4_6LayoutISC_NS5_IJNSA_ILi0EEESU_SU_EEEEENS5_IJNS4_10UnderscoreESX_SX_EEEEENS4_13SM90_TMA_LOADENS4_14ComposedLayoutINS4_7SwizzleILi2ELi4ELi3EEENS4_18smem_ptr_flag_bitsILi16EEENST_INS5_IJNSA_ILi8EEESG_EEENS5_IJSG_SB_EEEEEEEvNS4_8identityES10_S1A_vS1B_EENS_8epilogue10collective6detail29Sm90TmaWarpSpecializedAdapterINS1E_15DefaultEpilogueISI_SJ_SJ_NS1D_6thread17LinearCombinationISI_Li1EffLNS1I_9ScaleType4KindE0ELNS_15FloatRoundStyleE2ESI_EENS1_15EpilogueDefaultEEEEEvvEEEEvNT_6ParamsE --------------------------
	.section	.nv.shared._ZN7cutlass13device_kernelINS_4gemm6kernel13GemmUniversalIN4cute5tupleIJiiiiEEENS1_10collective13CollectiveMmaINS1_34MainloopSm90TmaGmmaWarpSpecializedILi6ENS5_IJNS4_1CILi1EEESB_SB_EEENS1_32KernelTmaWarpSpecializedPingpongEEENS5_IJNSA_ILi64EEESF_NSA_ILi32EEEEEENS_6half_tENS5_IJlSB_lEEESI_SJ_NS4_8TiledMMAINS4_8MMA_AtomIJNS4_4SM904GMMA25MMA_64x64x16_F32F16F16_SSILNSN_5MajorE0ELSP_0ELNSN_7ScaleInE1ELSQ_1EEEEEENS4_6LayoutISC_NS5_IJNSA_ILi0EEESU_SU_EEEEENS5_IJNS4_10UnderscoreESX_SX_EEEEENS4_13SM90_TMA_LOADENS4_14ComposedLayoutINS4_7SwizzleILi2ELi4ELi3EEENS4_18smem_ptr_flag_bitsILi16EEENST_INS5_IJNSA_ILi8EEESG_EEENS5_IJSG_SB_EEEEEEEvNS4_8identityES10_S1A_vS1B_EENS_8epilogue10collective6detail29Sm90TmaWarpSpecializedAdapterINS1E_15DefaultEpilogueISI_SJ_SJ_NS1D_6thread17LinearCombinationISI_Li1EffLNS1I_9ScaleType4KindE0ELNS_15FloatRoundStyleE2ESI_EENS1_15EpilogueDefaultEEEEEvvEEEEvNT_6ParamsE,"aw",@nobits
	.sectionflags	@""
	.align	16
	.zero		1024


//--------------------- .nv.shared.reserved.0     --------------------------
	.section	.nv.shared.reserved.0,"aw",@nobits
	.weak		__nv_reservedSMEM_offset_0_alias
	.size		__nv_reservedSMEM_offset_0_alias, 0, 0
	.other		__nv_reservedSMEM_offset_0_alias,@"STO_CUDA_RESERVED_SHARED STV_DEFAULT"
__nv_reservedSMEM_offset_0_alias:
	.zero		0


//--------------------- .nv.global                --------------------------
	.section	.nv.global,"aw",@nobits
.nv.global:
	.type		_ZN40_INTERNAL_0d470da3_4_k_cu_16c9b9cc_205364cute1_E,@object
	.size		_ZN40_INTERNAL_0d470da3_4_k_cu_16c9b9cc_205364cute1_E,(_ZN40_INTERNAL_0d470da3_4_k_cu_16c9b9cc_205364cuda3std3__45__cpo6cbeginE - _ZN40_INTERNAL_0d470da3_4_k_cu_16c9b9cc_205364cute1_E)
_ZN40_INTERNAL_0d470da3_4_k_cu_16c9b9cc_205364cute1_E:
	.zero		1
	.type		_ZN40_INTERNAL_0d470da3_4_k_cu_16c9b9cc_205364cuda3std3__45__cpo6cbeginE,@object
	.size		_ZN40_INTERNAL_0d470da3_4_k_cu_16c9b9cc_205364cuda3std3__45__cpo6cbeginE,(_ZN40_INTERNAL_0d470da3_4_k_cu_16c9b9cc_205364cuda3std3__48in_placeE - _ZN40_INTERNAL_0d470da3_4_k_cu_16c9b9cc_205364cuda3std3__45__cpo6cbeginE)
_ZN40_INTERNAL_0d470da3_4_k_cu_16c9b9cc_205364cuda3std3__45__cpo6cbeginE:
	.zero		1
	.type		_ZN40_INTERNAL_0d470da3_4_k_cu_16c9b9cc_205364cuda3std3__48in_placeE,@object
	.size		_ZN40_INTERNAL_0d470da3_4_k_cu_16c9b9cc_205364cuda3std3__48in_placeE,(_ZN40_INTERNAL_0d470da3_4_k_cu_16c9b9cc_205364cuda3std6ranges3__45__cpo9iter_moveE - _ZN40_INTERNAL_0d470da3_4_k_cu_16c9b9cc_205364cuda3std3__48in_placeE)
_ZN40_INTERNAL_0d470da3_4_k_cu_16c9b9cc_205364cuda3std3__48in_placeE:
	.zero		1
	.type		_ZN40_INTERNAL_0d470da3_4_k_cu_16c9b9cc_205364cuda3std6ranges3__45__cpo9iter_moveE,@object
	.size		_ZN40_INTERNAL_0d470da3_4_k_cu_16c9b9cc_205364cuda3std6ranges3__45__cpo9iter_moveE,(_ZN40_INTERNAL_0d470da3_4_k_cu_16c9b9cc_205364cuda3std3__45__cpo5beginE - _ZN40_INTERNAL_0d470da3_4_k_cu_16c9b9cc_205364cuda3std6ranges3__45__cpo9iter_moveE)
_ZN40_INTERNAL_0d470da3_4_k_cu_16c9b9cc_205364cuda3std6ranges3__45__cpo9iter_moveE:
	.zero		1
	.type		_ZN40_INTERNAL_0d470da3_4_k_cu_16c9b9cc_205364cuda3std3__45__cpo5beginE,@object
	.size		_ZN40_INTERNAL_0d470da3_4_k_cu_16c9b9cc_205364cuda3std3__45__cpo5beginE,(_ZN40_INTERNAL_0d470da3_4_k_cu_16c9b9cc_205364cuda3std3__442_GLOBAL__N__0d470da3_4_k_cu_16c9b9cc_205366ignoreE - _ZN40_INTERNAL_0d470da3_4_k_cu_16c9b9cc_205364cuda3std3__45__cpo5beginE)
_ZN40_INTERNAL_0d470da3_4_k_cu_16c9b9cc_205364cuda3std3__45__cpo5beginE:
	.zero		1
	.type		_ZN40_INTERNAL_0d470da3_4_k_cu_16c9b9cc_205364cuda3std3__442_GLOBAL__N__0d470da3_4_k_cu_16c9b9cc_205366ignoreE,@object
	.size		_ZN40_INTERNAL_0d470da3_4_k_cu_16c9b9cc_205364cuda3std3__442_GLOBAL__N__0d470da3_4_k_cu_16c9b9cc_205366ignoreE,(_ZN40_INTERNAL_0d470da3_4_k_cu_16c9b9cc_205364cute7productE - _ZN40_INTERNAL_0d470da3_4_k_cu_16c9b9cc_205364cuda3std3__442_GLOBAL__N__0d470da3_4_k_cu_16c9b9cc_205366ignoreE)
_ZN40_INTERNAL_0d470da3_4_k_cu_16c9b9cc_205364cuda3std3__442_GLOBAL__N__0d470da3_4_k_cu_16c9b9cc_205366ignoreE:
	.zero		1
	.type		_ZN40_INTERNAL_0d470da3_4_k_cu_16c9b9cc_205364cute7productE,@object
	.size		_ZN40_INTERNAL_0d470da3_4_k_cu_16c9b9cc_205364cute7productE,(_ZN40_INTERNAL_0d470da3_4_k_cu_16c9b9cc_205364cuda3std3__45__cpo3endE - _ZN40_INTERNAL_0d470da3_4_k_cu_16c9b9cc_205364cute7productE)
_ZN40_INTERNAL_0d470da3_4_k_cu_16c9b9cc_205364cute7productE:
	.zero		1
	.type		_ZN40_INTERNAL_0d470da3_4_k_cu_16c9b9cc_205364cuda3std3__45__cpo3endE,@object
	.size		_ZN40_INTERNAL_0d470da3_4_k_cu_16c9b9cc_205364cuda3std3__45__cpo3endE,(_ZN40_INTERNAL_0d470da3_4_k_cu_16c9b9cc_205364cuda3std3__419piecewise_constructE - _ZN40_INTERNAL_0d470da3_4_k_cu_16c9b9cc_205364cuda3std3__45__cpo3endE)
_ZN40_INTERNAL_0d470da3_4_k_cu_16c9b9cc_205364cuda3std3__45__cpo3endE:
	.zero		1
	.type		_ZN40_INTERNAL_0d470da3_4_k_cu_16c9b9cc_205364cuda3std3__419piecewise_constructE,@object
	.size		_ZN40_INTERNAL_0d470da3_4_k_cu_16c9b9cc_205364cuda3std3__419piecewise_constructE,(_ZN40_INTERNAL_0d470da3_4_k_cu_16c9b9cc_205364cuda3std3__45__cpo4cendE - _ZN40_INTERNAL_0d470da3_4_k_cu_16c9b9cc_205364cuda3std3__419piecewise_constructE)
_ZN40_INTERNAL_0d470da3_4_k_cu_16c9b9cc_205364cuda3std3__419piecewise_constructE:
	.zero		1
	.type		_ZN40_INTERNAL_0d470da3_4_k_cu_16c9b9cc_205364cuda3std3__45__cpo4cendE,@object
	.size		_ZN40_INTERNAL_0d470da3_4_k_cu_16c9b9cc_205364cuda3std3__45__cpo4cendE,(_ZN40_INTERNAL_0d470da3_4_k_cu_16c9b9cc_205364cuda3std6ranges3__45__cpo4swapE - _ZN40_INTERNAL_0d470da3_4_k_cu_16c9b9cc_205364cuda3std3__45__cpo4cendE)
_ZN40_INTERNAL_0d470da3_4_k_cu_16c9b9cc_205364cuda3std3__45__cpo4cendE:
	.zero		1
	.type		_ZN40_INTERNAL_0d470da3_4_k_cu_16c9b9cc_205364cuda3std6ranges3__45__cpo4swapE,@object
	.size		_ZN40_INTERNAL_0d470da3_4_k_cu_16c9b9cc_205364cuda3std6ranges3__45__cpo4swapE,(.L_8 - _ZN40_INTERNAL_0d470da3_4_k_cu_16c9b9cc_205364cuda3std6ranges3__45__cpo4swapE)
_ZN40_INTERNAL_0d470da3_4_k_cu_16c9b9cc_205364cuda3std6ranges3__45__cpo4swapE:
	.zero		1
.L_8:


//--------------------- .nv.constant0._ZN7cutlass13device_kernelINS_4gemm6kernel13GemmUniversalIN4cute5tupleIJiiiiEEENS1_10collective13CollectiveMmaINS1_34MainloopSm90TmaGmmaWarpSpecializedILi6ENS5_IJNS4_1CILi1EEESB_SB_EEENS1_32KernelTmaWarpSpecializedPingpongEEENS5_IJNSA_ILi64EEESF_NSA_ILi32EEEEEENS_6half_tENS5_IJlSB_lEEESI_SJ_NS4_8TiledMMAINS4_8MMA_AtomIJNS4_4SM904GMMA25MMA_64x64x16_F32F16F16_SSILNSN_5MajorE0ELSP_0ELNSN_7ScaleInE1ELSQ_1EEEEEENS4_6LayoutISC_NS5_IJNSA_ILi0EEESU_SU_EEEEENS5_IJNS4_10UnderscoreESX_SX_EEEEENS4_13SM90_TMA_LOADENS4_14ComposedLayoutINS4_7SwizzleILi2ELi4ELi3EEENS4_18smem_ptr_flag_bitsILi16EEENST_INS5_IJNSA_ILi8EEESG_EEENS5_IJSG_SB_EEEEEEEvNS4_8identityES10_S1A_vS1B_EENS_8epilogue10collective6detail29Sm90TmaWarpSpecializedAdapterINS1E_15DefaultEpilogueISI_SJ_SJ_NS1D_6thread17LinearCombinationISI_Li1EffLNS1I_9ScaleType4KindE0ELNS_15FloatRoundStyleE2ESI_EENS1_15EpilogueDefaultEEEEEvvEEEEvNT_6ParamsE --------------------------
	.section	.nv.constant0._ZN7cutlass13device_kernelINS_4gemm6kernel13GemmUniversalIN4cute5tupleIJiiiiEEENS1_10collective13CollectiveMmaINS1_34MainloopSm90TmaGmmaWarpSpecializedILi6ENS5_IJNS4_1CILi1EEESB_SB_EEENS1_32KernelTmaWarpSpecializedPingpongEEENS5_IJNSA_ILi64EEESF_NSA_ILi32EEEEEENS_6half_tENS5_IJlSB_lEEESI_SJ_NS4_8TiledMMAINS4_8MMA_AtomIJNS4_4SM904GMMA25MMA_64x64x16_F32F16F16_SSILNSN_5MajorE0ELSP_0ELNSN_7ScaleInE1ELSQ_1EEEEEENS4_6LayoutISC_NS5_IJNSA_ILi0EEESU_SU_EEEEENS5_IJNS4_10UnderscoreESX_SX_EEEEENS4_13SM90_TMA_LOADENS4_14ComposedLayoutINS4_7SwizzleILi2ELi4ELi3EEENS4_18smem_ptr_flag_bitsILi16EEENST_INS5_IJNSA_ILi8EEESG_EEENS5_IJSG_SB_EEEEEEEvNS4_8identityES10_S1A_vS1B_EENS_8epilogue10collective6detail29Sm90TmaWarpSpecializedAdapterINS1E_15DefaultEpilogueISI_SJ_SJ_NS1D_6thread17LinearCombinationISI_Li1EffLNS1I_9ScaleType4KindE0ELNS_15FloatRoundStyleE2ESI_EENS1_15EpilogueDefaultEEEEEvvEEEEvNT_6ParamsE,"a",@progbits
	.sectionflags	@""
	.align	4
.nv.constant0._ZN7cutlass13device_kernelINS_4gemm6kernel13GemmUniversalIN4cute5tupleIJiiiiEEENS1_10collective13CollectiveMmaINS1_34MainloopSm90TmaGmmaWarpSpecializedILi6ENS5_IJNS4_1CILi1EEESB_SB_EEENS1_32KernelTmaWarpSpecializedPingpongEEENS5_IJNSA_ILi64EEESF_NSA_ILi32EEEEEENS_6half_tENS5_IJlSB_lEEESI_SJ_NS4_8TiledMMAINS4_8MMA_AtomIJNS4_4SM904GMMA25MMA_64x64x16_F32F16F16_SSILNSN_5MajorE0ELSP_0ELNSN_7ScaleInE1ELSQ_1EEEEEENS4_6LayoutISC_NS5_IJNSA_ILi0EEESU_SU_EEEEENS5_IJNS4_10UnderscoreESX_SX_EEEEENS4_13SM90_TMA_LOADENS4_14ComposedLayoutINS4_7SwizzleILi2ELi4ELi3EEENS4_18smem_ptr_flag_bitsILi16EEENST_INS5_IJNSA_ILi8EEESG_EEENS5_IJSG_SB_EEEEEEEvNS4_8identityES10_S1A_vS1B_EENS_8epilogue10collective6detail29Sm90TmaWarpSpecializedAdapterINS1E_15DefaultEpilogueISI_SJ_SJ_NS1D_6thread17LinearCombinationISI_Li1EffLNS1I_9ScaleType4KindE0ELNS_15FloatRoundStyleE2ESI_EENS1_15EpilogueDefaultEEEEEvvEEEEvNT_6ParamsE:
	.zero		1664


//--------------------- SYMBOLS --------------------------

	.type		.nv.reservedSmem.offset0,@object
	.size		.nv.reservedSmem.offset0,0x4
	.type		__assertfail,@function
